//
// Generated by NVIDIA NVVM Compiler
//
// Compiler Build ID: CL-36424714
// Cuda compilation tools, release 13.0, V13.0.88
// Based on NVVM 20.0.0
//

.version 9.0
.target sm_100
.address_size 64

	// .globl	_Z18verifyResultKernelPfPKfS1_ii
// _ZZ21matrixMulSharedKernelPKfS0_PfiiiE11sharedTileA has been demoted
// _ZZ21matrixMulSharedKernelPKfS0_PfiiiE11sharedTileB has been demoted

.visible .entry _Z18verifyResultKernelPfPKfS1_ii(
	.param .u64 .ptr .align 1 _Z18verifyResultKernelPfPKfS1_ii_param_0,
	.param .u64 .ptr .align 1 _Z18verifyResultKernelPfPKfS1_ii_param_1,
	.param .u64 .ptr .align 1 _Z18verifyResultKernelPfPKfS1_ii_param_2,
	.param .u32 _Z18verifyResultKernelPfPKfS1_ii_param_3,
	.param .u32 _Z18verifyResultKernelPfPKfS1_ii_param_4
)
{
	.reg .b32 	%r<11>;
	.reg .b32 	%f<5>;
	.reg .b64 	%rd<11>;

	ld.param.u64 	%rd1, [_Z18verifyResultKernelPfPKfS1_ii_param_0];
	ld.param.u64 	%rd2, [_Z18verifyResultKernelPfPKfS1_ii_param_1];
	ld.param.u64 	%rd3, [_Z18verifyResultKernelPfPKfS1_ii_param_2];
	ld.param.u32 	%r1, [_Z18verifyResultKernelPfPKfS1_ii_param_4];
	cvta.to.global.u64 	%rd4, %rd1;
	cvta.to.global.u64 	%rd5, %rd3;
	cvta.to.global.u64 	%rd6, %rd2;
	mov.u32 	%r2, %ctaid.y;
	mov.u32 	%r3, %ntid.y;
	mov.u32 	%r4, %tid.y;
	mad.lo.s32 	%r5, %r2, %r3, %r4;
	mov.u32 	%r6, %ctaid.x;
	mov.u32 	%r7, %ntid.x;
	mov.u32 	%r8, %tid.x;
	mad.lo.s32 	%r9, %r6, %r7, %r8;
	mad.lo.s32 	%r10, %r1, %r5, %r9;
	mul.wide.s32 	%rd7, %r10, 4;
	add.s64 	%rd8, %rd6, %rd7;
	ld.global.f32 	%f1, [%rd8];
	add.s64 	%rd9, %rd5, %rd7;
	ld.global.f32 	%f2, [%rd9];
	sub.f32 	%f3, %f1, %f2;
	abs.f32 	%f4, %f3;
	add.s64 	%rd10, %rd4, %rd7;
	st.global.f32 	[%rd10], %f4;
	ret;

}
	// .globl	_Z15matrixMulKernelPKfS0_Pfiii
.visible .entry _Z15matrixMulKernelPKfS0_Pfiii(
	.param .u64 .ptr .align 1 _Z15matrixMulKernelPKfS0_Pfiii_param_0,
	.param .u64 .ptr .align 1 _Z15matrixMulKernelPKfS0_Pfiii_param_1,
	.param .u64 .ptr .align 1 _Z15matrixMulKernelPKfS0_Pfiii_param_2,
	.param .u32 _Z15matrixMulKernelPKfS0_Pfiii_param_3,
	.param .u32 _Z15matrixMulKernelPKfS0_Pfiii_param_4,
	.param .u32 _Z15matrixMulKernelPKfS0_Pfiii_param_5
)
{
	.reg .pred 	%p<13>;
	.reg .b32 	%r<41>;
	.reg .b32 	%f<68>;
	.reg .b64 	%rd<53>;

	ld.param.u64 	%rd7, [_Z15matrixMulKernelPKfS0_Pfiii_param_0];
	ld.param.u64 	%rd8, [_Z15matrixMulKernelPKfS0_Pfiii_param_1];
	ld.param.u64 	%rd6, [_Z15matrixMulKernelPKfS0_Pfiii_param_2];
	ld.param.u32 	%r20, [_Z15matrixMulKernelPKfS0_Pfiii_param_3];
	ld.param.u32 	%r18, [_Z15matrixMulKernelPKfS0_Pfiii_param_4];
	ld.param.u32 	%r19, [_Z15matrixMulKernelPKfS0_Pfiii_param_5];
	cvta.to.global.u64 	%rd1, %rd8;
	cvta.to.global.u64 	%rd2, %rd7;
	mov.u32 	%r21, %ctaid.y;
	mov.u32 	%r22, %ntid.y;
	mov.u32 	%r23, %tid.y;
	mad.lo.s32 	%r1, %r21, %r22, %r23;
	mov.u32 	%r24, %ctaid.x;
	mov.u32 	%r25, %ntid.x;
	mov.u32 	%r26, %tid.x;
	mad.lo.s32 	%r2, %r24, %r25, %r26;
	setp.ge.s32 	%p1, %r1, %r20;
	setp.ge.s32 	%p2, %r2, %r19;
	or.pred  	%p3, %p1, %p2;
	@%p3 bra 	$L__BB1_14;
	setp.lt.s32 	%p4, %r18, 1;
	mov.f32 	%f67, 0f00000000;
	@%p4 bra 	$L__BB1_13;
	mul.lo.s32 	%r3, %r18, %r1;
	and.b32  	%r4, %r18, 7;
	setp.lt.u32 	%p5, %r18, 8;
	mov.f32 	%f67, 0f00000000;
	mov.b32 	%r39, 0;
	@%p5 bra 	$L__BB1_5;
	and.b32  	%r39, %r18, 2147483640;
	neg.s32 	%r37, %r39;
	shl.b32 	%r7, %r19, 3;
	mul.wide.u32 	%rd9, %r3, 4;
	add.s64 	%rd10, %rd9, %rd2;
	add.s64 	%rd52, %rd10, 16;
	mov.f32 	%f67, 0f00000000;
	mul.wide.s32 	%rd13, %r19, 4;
	mov.u32 	%r36, %r2;
$L__BB1_4:
	.pragma "nounroll";
	ld.global.f32 	%f17, [%rd52+-16];
	mul.wide.s32 	%rd11, %r36, 4;
	add.s64 	%rd12, %rd1, %rd11;
	ld.global.f32 	%f18, [%rd12];
	fma.rn.f32 	%f19, %f17, %f18, %f67;
	ld.global.f32 	%f20, [%rd52+-12];
	add.s64 	%rd14, %rd12, %rd13;
	ld.global.f32 	%f21, [%rd14];
	fma.rn.f32 	%f22, %f20, %f21, %f19;
	ld.global.f32 	%f23, [%rd52+-8];
	add.s64 	%rd15, %rd14, %rd13;
	ld.global.f32 	%f24, [%rd15];
	fma.rn.f32 	%f25, %f23, %f24, %f22;
	ld.global.f32 	%f26, [%rd52+-4];
	add.s64 	%rd16, %rd15, %rd13;
	ld.global.f32 	%f27, [%rd16];
	fma.rn.f32 	%f28, %f26, %f27, %f25;
	ld.global.f32 	%f29, [%rd52];
	add.s64 	%rd17, %rd16, %rd13;
	ld.global.f32 	%f30, [%rd17];
	fma.rn.f32 	%f31, %f29, %f30, %f28;
	ld.global.f32 	%f32, [%rd52+4];
	add.s64 	%rd18, %rd17, %rd13;
	ld.global.f32 	%f33, [%rd18];
	fma.rn.f32 	%f34, %f32, %f33, %f31;
	ld.global.f32 	%f35, [%rd52+8];
	add.s64 	%rd19, %rd18, %rd13;
	ld.global.f32 	%f36, [%rd19];
	fma.rn.f32 	%f37, %f35, %f36, %f34;
	ld.global.f32 	%f38, [%rd52+12];
	add.s64 	%rd20, %rd19, %rd13;
	ld.global.f32 	%f39, [%rd20];
	fma.rn.f32 	%f67, %f38, %f39, %f37;
	add.s32 	%r37, %r37, 8;
	add.s32 	%r36, %r36, %r7;
	add.s64 	%rd52, %rd52, 32;
	setp.ne.s32 	%p6, %r37, 0;
	@%p6 bra 	$L__BB1_4;
$L__BB1_5:
	setp.eq.s32 	%p7, %r4, 0;
	@%p7 bra 	$L__BB1_13;
	and.b32  	%r13, %r18, 3;
	setp.lt.u32 	%p8, %r4, 4;
	@%p8 bra 	$L__BB1_8;
	add.s32 	%r28, %r39, %r3;
	mul.wide.u32 	%rd21, %r28, 4;
	add.s64 	%rd22, %rd2, %rd21;
	ld.global.f32 	%f41, [%rd22];
	mad.lo.s32 	%r29, %r39, %r19, %r2;
	mul.wide.s32 	%rd23, %r29, 4;
	add.s64 	%rd24, %rd1, %rd23;
	ld.global.f32 	%f42, [%rd24];
	fma.rn.f32 	%f43, %f41, %f42, %f67;
	cvt.u64.u32 	%rd25, %r3;
	cvt.u64.u32 	%rd26, %r39;
	add.s64 	%rd27, %rd26, %rd25;
	shl.b64 	%rd28, %rd27, 2;
	add.s64 	%rd29, %rd2, %rd28;
	ld.global.f32 	%f44, [%rd29+4];
	mul.wide.s32 	%rd30, %r19, 4;
	add.s64 	%rd31, %rd24, %rd30;
	ld.global.f32 	%f45, [%rd31];
	fma.rn.f32 	%f46, %f44, %f45, %f43;
	ld.global.f32 	%f47, [%rd29+8];
	add.s64 	%rd32, %rd31, %rd30;
	ld.global.f32 	%f48, [%rd32];
	fma.rn.f32 	%f49, %f47, %f48, %f46;
	ld.global.f32 	%f50, [%rd29+12];
	add.s64 	%rd33, %rd32, %rd30;
	ld.global.f32 	%f51, [%rd33];
	fma.rn.f32 	%f67, %f50, %f51, %f49;
	add.s32 	%r39, %r39, 4;
$L__BB1_8:
	setp.eq.s32 	%p9, %r13, 0;
	@%p9 bra 	$L__BB1_13;
	setp.eq.s32 	%p10, %r13, 1;
	@%p10 bra 	$L__BB1_11;
	add.s32 	%r30, %r39, %r3;
	mul.wide.u32 	%rd34, %r30, 4;
	add.s64 	%rd35, %rd2, %rd34;
	ld.global.f32 	%f53, [%rd35];
	mad.lo.s32 	%r31, %r39, %r19, %r2;
	mul.wide.s32 	%rd36, %r31, 4;
	add.s64 	%rd37, %rd1, %rd36;
	ld.global.f32 	%f54, [%rd37];
	fma.rn.f32 	%f55, %f53, %f54, %f67;
	cvt.u64.u32 	%rd38, %r3;
	cvt.u64.u32 	%rd39, %r39;
	add.s64 	%rd40, %rd39, %rd38;
	shl.b64 	%rd41, %rd40, 2;
	add.s64 	%rd42, %rd2, %rd41;
	ld.global.f32 	%f56, [%rd42+4];
	mul.wide.s32 	%rd43, %r19, 4;
	add.s64 	%rd44, %rd37, %rd43;
	ld.global.f32 	%f57, [%rd44];
	fma.rn.f32 	%f67, %f56, %f57, %f55;
	add.s32 	%r39, %r39, 2;
$L__BB1_11:
	and.b32  	%r32, %r18, 1;
	setp.eq.b32 	%p11, %r32, 1;
	not.pred 	%p12, %p11;
	@%p12 bra 	$L__BB1_13;
	add.s32 	%r33, %r39, %r3;
	mul.wide.u32 	%rd45, %r33, 4;
	add.s64 	%rd46, %rd2, %rd45;
	ld.global.f32 	%f58, [%rd46];
	mad.lo.s32 	%r34, %r39, %r19, %r2;
	mul.wide.s32 	%rd47, %r34, 4;
	add.s64 	%rd48, %rd1, %rd47;
	ld.global.f32 	%f59, [%rd48];
	fma.rn.f32 	%f67, %f58, %f59, %f67;
$L__BB1_13:
	mad.lo.s32 	%r35, %r19, %r1, %r2;
	cvta.to.global.u64 	%rd49, %rd6;
	mul.wide.s32 	%rd50, %r35, 4;
	add.s64 	%rd51, %rd49, %rd50;
	st.global.f32 	[%rd51], %f67;
$L__BB1_14:
	ret;

}
	// .globl	_Z21matrixMulSharedKernelPKfS0_Pfiii
.visible .entry _Z21matrixMulSharedKernelPKfS0_Pfiii(
	.param .u64 .ptr .align 1 _Z21matrixMulSharedKernelPKfS0_Pfiii_param_0,
	.param .u64 .ptr .align 1 _Z21matrixMulSharedKernelPKfS0_Pfiii_param_1,
	.param .u64 .ptr .align 1 _Z21matrixMulSharedKernelPKfS0_Pfiii_param_2,
	.param .u32 _Z21matrixMulSharedKernelPKfS0_Pfiii_param_3,
	.param .u32 _Z21matrixMulSharedKernelPKfS0_Pfiii_param_4,
	.param .u32 _Z21matrixMulSharedKernelPKfS0_Pfiii_param_5
)
{
	.reg .pred 	%p<21>;
	.reg .b32 	%r<85>;
	.reg .b32 	%f<127>;
	.reg .b64 	%rd<14>;
	// demoted variable
	.shared .align 4 .b8 _ZZ21matrixMulSharedKernelPKfS0_PfiiiE11sharedTileA[4096];
	// demoted variable
	.shared .align 4 .b8 _ZZ21matrixMulSharedKernelPKfS0_PfiiiE11sharedTileB[4096];
	ld.param.u64 	%rd3, [_Z21matrixMulSharedKernelPKfS0_Pfiii_param_0];
	ld.param.u64 	%rd4, [_Z21matrixMulSharedKernelPKfS0_Pfiii_param_1];
	ld.param.u32 	%r35, [_Z21matrixMulSharedKernelPKfS0_Pfiii_param_3];
	ld.param.u32 	%r36, [_Z21matrixMulSharedKernelPKfS0_Pfiii_param_4];
	ld.param.u32 	%r37, [_Z21matrixMulSharedKernelPKfS0_Pfiii_param_5];
	mov.u32 	%r38, %ctaid.y;
	mov.u32 	%r1, %ntid.y;
	mov.u32 	%r2, %tid.y;
	mad.lo.s32 	%r3, %r38, %r1, %r2;
	mov.u32 	%r39, %ctaid.x;
	mov.u32 	%r4, %ntid.x;
	mov.u32 	%r5, %tid.x;
	mad.lo.s32 	%r6, %r39, %r4, %r5;
	add.s32 	%r40, %r4, %r36;
	add.s32 	%r41, %r40, -1;
	div.u32 	%r7, %r41, %r4;
	setp.lt.s32 	%p1, %r7, 1;
	mov.f32 	%f125, 0f00000000;
	@%p1 bra 	$L__BB2_20;
	mad.lo.s32 	%r8, %r36, %r3, %r5;
	shl.b32 	%r43, %r2, 7;
	mov.u32 	%r44, _ZZ21matrixMulSharedKernelPKfS0_PfiiiE11sharedTileA;
	add.s32 	%r9, %r44, %r43;
	shl.b32 	%r45, %r5, 2;
	mov.u32 	%r46, _ZZ21matrixMulSharedKernelPKfS0_PfiiiE11sharedTileB;
	add.s32 	%r10, %r46, %r45;
	and.b32  	%r11, %r4, 15;
	and.b32  	%r12, %r4, 7;
	and.b32  	%r13, %r4, 3;
	cvta.to.global.u64 	%rd1, %rd3;
	cvta.to.global.u64 	%rd2, %rd4;
	mov.f32 	%f125, 0f00000000;
	mov.b32 	%r78, 0;
$L__BB2_2:
	setp.ge.s32 	%p2, %r3, %r35;
	mul.lo.s32 	%r15, %r78, %r4;
	mad.lo.s32 	%r16, %r78, %r1, %r2;
	add.s32 	%r47, %r15, %r5;
	setp.ge.u32 	%p3, %r47, %r36;
	mov.f32 	%f116, 0f00000000;
	or.pred  	%p4, %p2, %p3;
	@%p4 bra 	$L__BB2_4;
	add.s32 	%r48, %r8, %r15;
	mul.wide.s32 	%rd6, %r48, 4;
	add.s64 	%rd7, %rd1, %rd6;
	ld.global.f32 	%f116, [%rd7];
$L__BB2_4:
	setp.ge.s32 	%p5, %r6, %r37;
	add.s32 	%r50, %r9, %r45;
	st.shared.f32 	[%r50], %f116;
	setp.ge.u32 	%p6, %r16, %r36;
	mov.f32 	%f117, 0f00000000;
	or.pred  	%p7, %p5, %p6;
	@%p7 bra 	$L__BB2_6;
	mad.lo.s32 	%r51, %r16, %r37, %r6;
	mul.wide.s32 	%rd8, %r51, 4;
	add.s64 	%rd9, %rd2, %rd8;
	ld.global.f32 	%f117, [%rd9];
$L__BB2_6:
	setp.lt.u32 	%p8, %r4, 16;
	add.s32 	%r55, %r46, %r43;
	add.s32 	%r57, %r55, %r45;
	st.shared.f32 	[%r57], %f117;
	bar.sync 	0;
	mov.b32 	%r83, 0;
	@%p8 bra 	$L__BB2_9;
	mov.u32 	%r59, _ZZ21matrixMulSharedKernelPKfS0_PfiiiE11sharedTileA;
	add.s32 	%r60, %r43, %r59;
	add.s32 	%r80, %r60, 32;
	shl.b32 	%r61, %r5, 2;
	mov.u32 	%r62, _ZZ21matrixMulSharedKernelPKfS0_PfiiiE11sharedTileB;
	add.s32 	%r63, %r61, %r62;
	add.s32 	%r79, %r63, 1024;
	and.b32  	%r64, %r4, -16;
	neg.s32 	%r81, %r64;
$L__BB2_8:
	.pragma "nounroll";
	and.b32  	%r83, %r4, 2032;
	ld.shared.f32 	%f26, [%r80+-32];
	ld.shared.f32 	%f27, [%r79+-1024];
	fma.rn.f32 	%f28, %f26, %f27, %f125;
	ld.shared.f32 	%f29, [%r80+-28];
	ld.shared.f32 	%f30, [%r79+-896];
	fma.rn.f32 	%f31, %f29, %f30, %f28;
	ld.shared.f32 	%f32, [%r80+-24];
	ld.shared.f32 	%f33, [%r79+-768];
	fma.rn.f32 	%f34, %f32, %f33, %f31;
	ld.shared.f32 	%f35, [%r80+-20];
	ld.shared.f32 	%f36, [%r79+-640];
	fma.rn.f32 	%f37, %f35, %f36, %f34;
	ld.shared.f32 	%f38, [%r80+-16];
	ld.shared.f32 	%f39, [%r79+-512];
	fma.rn.f32 	%f40, %f38, %f39, %f37;
	ld.shared.f32 	%f41, [%r80+-12];
	ld.shared.f32 	%f42, [%r79+-384];
	fma.rn.f32 	%f43, %f41, %f42, %f40;
	ld.shared.f32 	%f44, [%r80+-8];
	ld.shared.f32 	%f45, [%r79+-256];
	fma.rn.f32 	%f46, %f44, %f45, %f43;
	ld.shared.f32 	%f47, [%r80+-4];
	ld.shared.f32 	%f48, [%r79+-128];
	fma.rn.f32 	%f49, %f47, %f48, %f46;
	ld.shared.f32 	%f50, [%r80];
	ld.shared.f32 	%f51, [%r79];
	fma.rn.f32 	%f52, %f50, %f51, %f49;
	ld.shared.f32 	%f53, [%r80+4];
	ld.shared.f32 	%f54, [%r79+128];
	fma.rn.f32 	%f55, %f53, %f54, %f52;
	ld.shared.f32 	%f56, [%r80+8];
	ld.shared.f32 	%f57, [%r79+256];
	fma.rn.f32 	%f58, %f56, %f57, %f55;
	ld.shared.f32 	%f59, [%r80+12];
	ld.shared.f32 	%f60, [%r79+384];
	fma.rn.f32 	%f61, %f59, %f60, %f58;
	ld.shared.f32 	%f62, [%r80+16];
	ld.shared.f32 	%f63, [%r79+512];
	fma.rn.f32 	%f64, %f62, %f63, %f61;
	ld.shared.f32 	%f65, [%r80+20];
	ld.shared.f32 	%f66, [%r79+640];
	fma.rn.f32 	%f67, %f65, %f66, %f64;
	ld.shared.f32 	%f68, [%r80+24];
	ld.shared.f32 	%f69, [%r79+768];
	fma.rn.f32 	%f70, %f68, %f69, %f67;
	ld.shared.f32 	%f71, [%r80+28];
	ld.shared.f32 	%f72, [%r79+896];
	fma.rn.f32 	%f125, %f71, %f72, %f70;
	add.s32 	%r81, %r81, 16;
	add.s32 	%r80, %r80, 64;
	add.s32 	%r79, %r79, 2048;
	setp.ne.s32 	%p9, %r81, 0;
	@%p9 bra 	$L__BB2_8;
$L__BB2_9:
	setp.eq.s32 	%p10, %r11, 0;
	@%p10 bra 	$L__BB2_19;
	add.s32 	%r65, %r11, -1;
	setp.lt.u32 	%p11, %r65, 7;
	@%p11 bra 	$L__BB2_12;
	shl.b32 	%r66, %r83, 2;
	add.s32 	%r67, %r9, %r66;
	ld.shared.f32 	%f74, [%r67];
	shl.b32 	%r68, %r83, 7;
	add.s32 	%r69, %r10, %r68;
	ld.shared.f32 	%f75, [%r69];
	fma.rn.f32 	%f76, %f74, %f75, %f125;
	ld.shared.f32 	%f77, [%r67+4];
	ld.shared.f32 	%f78, [%r69+128];
	fma.rn.f32 	%f79, %f77, %f78, %f76;
	ld.shared.f32 	%f80, [%r67+8];
	ld.shared.f32 	%f81, [%r69+256];
	fma.rn.f32 	%f82, %f80, %f81, %f79;
	ld.shared.f32 	%f83, [%r67+12];
	ld.shared.f32 	%f84, [%r69+384];
	fma.rn.f32 	%f85, %f83, %f84, %f82;
	ld.shared.f32 	%f86, [%r67+16];
	ld.shared.f32 	%f87, [%r69+512];
	fma.rn.f32 	%f88, %f86, %f87, %f85;
	ld.shared.f32 	%f89, [%r67+20];
	ld.shared.f32 	%f90, [%r69+640];
	fma.rn.f32 	%f91, %f89, %f90, %f88;
	ld.shared.f32 	%f92, [%r67+24];
	ld.shared.f32 	%f93, [%r69+768];
	fma.rn.f32 	%f94, %f92, %f93, %f91;
	ld.shared.f32 	%f95, [%r67+28];
	ld.shared.f32 	%f96, [%r69+896];
	fma.rn.f32 	%f125, %f95, %f96, %f94;
	add.s32 	%r83, %r83, 8;
$L__BB2_12:
	setp.eq.s32 	%p12, %r12, 0;
	@%p12 bra 	$L__BB2_19;
	add.s32 	%r70, %r12, -1;
	setp.lt.u32 	%p13, %r70, 3;
	@%p13 bra 	$L__BB2_15;
	shl.b32 	%r71, %r83, 2;
	add.s32 	%r72, %r9, %r71;
	ld.shared.f32 	%f98, [%r72];
	shl.b32 	%r73, %r83, 7;
	add.s32 	%r74, %r10, %r73;
	ld.shared.f32 	%f99, [%r74];
	fma.rn.f32 	%f100, %f98, %f99, %f125;
	ld.shared.f32 	%f101, [%r72+4];
	ld.shared.f32 	%f102, [%r74+128];
	fma.rn.f32 	%f103, %f101, %f102, %f100;
	ld.shared.f32 	%f104, [%r72+8];
	ld.shared.f32 	%f105, [%r74+256];
	fma.rn.f32 	%f106, %f104, %f105, %f103;
	ld.shared.f32 	%f107, [%r72+12];
	ld.shared.f32 	%f108, [%r74+384];
	fma.rn.f32 	%f125, %f107, %f108, %f106;
	add.s32 	%r83, %r83, 4;
$L__BB2_15:
	setp.eq.s32 	%p14, %r13, 0;
	@%p14 bra 	$L__BB2_19;
	setp.eq.s32 	%p15, %r13, 1;
	shl.b32 	%r75, %r83, 2;
	add.s32 	%r32, %r9, %r75;
	ld.shared.f32 	%f109, [%r32];
	shl.b32 	%r76, %r83, 7;
	add.s32 	%r33, %r10, %r76;
	ld.shared.f32 	%f110, [%r33];
	fma.rn.f32 	%f125, %f109, %f110, %f125;
	@%p15 bra 	$L__BB2_19;
	setp.eq.s32 	%p16, %r13, 2;
	ld.shared.f32 	%f111, [%r32+4];
	ld.shared.f32 	%f112, [%r33+128];
	fma.rn.f32 	%f125, %f111, %f112, %f125;
	@%p16 bra 	$L__BB2_19;
	ld.shared.f32 	%f113, [%r32+8];
	ld.shared.f32 	%f114, [%r33+256];
	fma.rn.f32 	%f125, %f113, %f114, %f125;
$L__BB2_19:
	bar.sync 	0;
	add.s32 	%r78, %r78, 1;
	setp.ne.s32 	%p17, %r78, %r7;
	@%p17 bra 	$L__BB2_2;
$L__BB2_20:
	setp.ge.s32 	%p18, %r3, %r35;
	setp.ge.s32 	%p19, %r6, %r37;
	or.pred  	%p20, %p18, %p19;
	@%p20 bra 	$L__BB2_22;
	ld.param.u64 	%rd13, [_Z21matrixMulSharedKernelPKfS0_Pfiii_param_2];
	mad.lo.s32 	%r77, %r37, %r3, %r6;
	cvta.to.global.u64 	%rd10, %rd13;
	mul.wide.s32 	%rd11, %r77, 4;
	add.s64 	%rd12, %rd10, %rd11;
	st.global.f32 	[%rd12], %f125;
$L__BB2_22:
	ret;

}
	// .globl	_Z24matrixMulUnrollingKernelPKfS0_Pfiii
.visible .entry _Z24matrixMulUnrollingKernelPKfS0_Pfiii(
	.param .u64 .ptr .align 1 _Z24matrixMulUnrollingKernelPKfS0_Pfiii_param_0,
	.param .u64 .ptr .align 1 _Z24matrixMulUnrollingKernelPKfS0_Pfiii_param_1,
	.param .u64 .ptr .align 1 _Z24matrixMulUnrollingKernelPKfS0_Pfiii_param_2,
	.param .u32 _Z24matrixMulUnrollingKernelPKfS0_Pfiii_param_3,
	.param .u32 _Z24matrixMulUnrollingKernelPKfS0_Pfiii_param_4,
	.param .u32 _Z24matrixMulUnrollingKernelPKfS0_Pfiii_param_5
)
{
	.reg .pred 	%p<19>;
	.reg .b32 	%r<104>;
	.reg .b32 	%f<196>;
	.reg .b64 	%rd<85>;

	ld.param.u64 	%rd5, [_Z24matrixMulUnrollingKernelPKfS0_Pfiii_param_0];
	ld.param.u64 	%rd6, [_Z24matrixMulUnrollingKernelPKfS0_Pfiii_param_1];
	ld.param.u32 	%r46, [_Z24matrixMulUnrollingKernelPKfS0_Pfiii_param_3];
	ld.param.u32 	%r45, [_Z24matrixMulUnrollingKernelPKfS0_Pfiii_param_5];
	cvta.to.global.u64 	%rd1, %rd6;
	cvta.to.global.u64 	%rd2, %rd5;
	mov.u32 	%r47, %ctaid.y;
	mov.u32 	%r48, %ntid.y;
	mov.u32 	%r49, %tid.y;
	mad.lo.s32 	%r1, %r47, %r48, %r49;
	mov.u32 	%r50, %ctaid.x;
	mov.u32 	%r51, %ntid.x;
	mul.lo.s32 	%r2, %r50, %r51;
	mov.u32 	%r3, %tid.x;
	add.s32 	%r4, %r2, %r3;
	setp.ge.s32 	%p1, %r1, %r46;
	setp.ge.s32 	%p2, %r4, %r45;
	or.pred  	%p3, %p1, %p2;
	@%p3 bra 	$L__BB3_23;
	ld.param.u32 	%r83, [_Z24matrixMulUnrollingKernelPKfS0_Pfiii_param_4];
	and.b32  	%r5, %r83, -4;
	setp.lt.s32 	%p4, %r83, 4;
	mov.f32 	%f193, 0f00000000;
	@%p4 bra 	$L__BB3_11;
	ld.param.u32 	%r84, [_Z24matrixMulUnrollingKernelPKfS0_Pfiii_param_4];
	mul.lo.s32 	%r92, %r84, %r1;
	add.s32 	%r53, %r5, -1;
	shr.u32 	%r54, %r53, 2;
	add.s32 	%r7, %r54, 1;
	setp.lt.u32 	%p5, %r53, 12;
	mov.f32 	%f174, 0f00000000;
	mov.b32 	%r95, 0;
	mov.f32 	%f173, %f174;
	mov.f32 	%f172, %f174;
	mov.f32 	%f171, %f174;
	@%p5 bra 	$L__BB3_5;
	and.b32  	%r56, %r7, 2147483644;
	neg.s32 	%r91, %r56;
	mov.f32 	%f174, 0f00000000;
	mov.b32 	%r95, 0;
	mul.wide.s32 	%rd11, %r45, 4;
	mov.u32 	%r93, %r4;
$L__BB3_4:
	.pragma "nounroll";
	mul.wide.u32 	%rd7, %r92, 4;
	add.s64 	%rd8, %rd2, %rd7;
	ld.global.v4.f32 	{%f50, %f51, %f52, %f53}, [%rd8];
	mul.wide.s32 	%rd9, %r93, 4;
	add.s64 	%rd10, %rd1, %rd9;
	ld.global.f32 	%f54, [%rd10];
	add.s64 	%rd12, %rd10, %rd11;
	ld.global.f32 	%f55, [%rd12];
	add.s64 	%rd13, %rd12, %rd11;
	ld.global.f32 	%f56, [%rd13];
	add.s64 	%rd14, %rd13, %rd11;
	ld.global.f32 	%f57, [%rd14];
	fma.rn.f32 	%f58, %f50, %f54, %f171;
	fma.rn.f32 	%f59, %f51, %f55, %f172;
	fma.rn.f32 	%f60, %f52, %f56, %f173;
	fma.rn.f32 	%f61, %f53, %f57, %f174;
	ld.global.v4.f32 	{%f62, %f63, %f64, %f65}, [%rd8+16];
	add.s64 	%rd15, %rd14, %rd11;
	ld.global.f32 	%f66, [%rd15];
	add.s64 	%rd16, %rd15, %rd11;
	ld.global.f32 	%f67, [%rd16];
	add.s64 	%rd17, %rd16, %rd11;
	ld.global.f32 	%f68, [%rd17];
	add.s64 	%rd18, %rd17, %rd11;
	ld.global.f32 	%f69, [%rd18];
	fma.rn.f32 	%f70, %f62, %f66, %f58;
	fma.rn.f32 	%f71, %f63, %f67, %f59;
	fma.rn.f32 	%f72, %f64, %f68, %f60;
	fma.rn.f32 	%f73, %f65, %f69, %f61;
	ld.global.v4.f32 	{%f74, %f75, %f76, %f77}, [%rd8+32];
	add.s64 	%rd19, %rd18, %rd11;
	ld.global.f32 	%f78, [%rd19];
	add.s64 	%rd20, %rd19, %rd11;
	ld.global.f32 	%f79, [%rd20];
	add.s64 	%rd21, %rd20, %rd11;
	ld.global.f32 	%f80, [%rd21];
	add.s64 	%rd22, %rd21, %rd11;
	ld.global.f32 	%f81, [%rd22];
	fma.rn.f32 	%f82, %f74, %f78, %f70;
	fma.rn.f32 	%f83, %f75, %f79, %f71;
	fma.rn.f32 	%f84, %f76, %f80, %f72;
	fma.rn.f32 	%f85, %f77, %f81, %f73;
	ld.global.v4.f32 	{%f86, %f87, %f88, %f89}, [%rd8+48];
	add.s64 	%rd23, %rd22, %rd11;
	ld.global.f32 	%f90, [%rd23];
	add.s64 	%rd24, %rd23, %rd11;
	ld.global.f32 	%f91, [%rd24];
	add.s64 	%rd25, %rd24, %rd11;
	ld.global.f32 	%f92, [%rd25];
	add.s64 	%rd26, %rd25, %rd11;
	ld.global.f32 	%f93, [%rd26];
	fma.rn.f32 	%f171, %f86, %f90, %f82;
	fma.rn.f32 	%f172, %f87, %f91, %f83;
	fma.rn.f32 	%f173, %f88, %f92, %f84;
	fma.rn.f32 	%f174, %f89, %f93, %f85;
	add.s32 	%r95, %r95, 16;
	shl.b32 	%r57, %r45, 4;
	add.s32 	%r93, %r93, %r57;
	add.s32 	%r92, %r92, 16;
	add.s32 	%r91, %r91, 4;
	setp.ne.s32 	%p6, %r91, 0;
	@%p6 bra 	$L__BB3_4;
$L__BB3_5:
	ld.param.u32 	%r85, [_Z24matrixMulUnrollingKernelPKfS0_Pfiii_param_4];
	and.b32  	%r59, %r85, -4;
	add.s32 	%r18, %r59, -1;
	shr.u32 	%r60, %r18, 2;
	add.s32 	%r61, %r60, 1;
	and.b32  	%r58, %r61, 3;
	setp.eq.s32 	%p7, %r58, 0;
	@%p7 bra 	$L__BB3_10;
	setp.eq.s32 	%p8, %r58, 1;
	@%p8 bra 	$L__BB3_8;
	ld.param.u32 	%r86, [_Z24matrixMulUnrollingKernelPKfS0_Pfiii_param_4];
	mul.lo.s32 	%r62, %r86, %r1;
	add.s32 	%r63, %r95, %r62;
	mul.wide.u32 	%rd27, %r63, 4;
	add.s64 	%rd28, %rd2, %rd27;
	ld.global.v4.f32 	{%f95, %f96, %f97, %f98}, [%rd28];
	mad.lo.s32 	%r64, %r95, %r45, %r4;
	mul.wide.s32 	%rd29, %r64, 4;
	add.s64 	%rd30, %rd1, %rd29;
	ld.global.f32 	%f99, [%rd30];
	mul.wide.s32 	%rd31, %r45, 4;
	add.s64 	%rd32, %rd30, %rd31;
	ld.global.f32 	%f100, [%rd32];
	add.s64 	%rd33, %rd32, %rd31;
	ld.global.f32 	%f101, [%rd33];
	add.s64 	%rd34, %rd33, %rd31;
	ld.global.f32 	%f102, [%rd34];
	fma.rn.f32 	%f103, %f95, %f99, %f171;
	fma.rn.f32 	%f104, %f96, %f100, %f172;
	fma.rn.f32 	%f105, %f97, %f101, %f173;
	fma.rn.f32 	%f106, %f98, %f102, %f174;
	cvt.u64.u32 	%rd35, %r62;
	cvt.u64.u32 	%rd36, %r95;
	add.s64 	%rd37, %rd36, %rd35;
	shl.b64 	%rd38, %rd37, 2;
	add.s64 	%rd39, %rd2, %rd38;
	ld.global.v4.f32 	{%f107, %f108, %f109, %f110}, [%rd39+16];
	add.s64 	%rd40, %rd34, %rd31;
	ld.global.f32 	%f111, [%rd40];
	add.s64 	%rd41, %rd40, %rd31;
	ld.global.f32 	%f112, [%rd41];
	add.s64 	%rd42, %rd41, %rd31;
	ld.global.f32 	%f113, [%rd42];
	add.s64 	%rd43, %rd42, %rd31;
	ld.global.f32 	%f114, [%rd43];
	fma.rn.f32 	%f171, %f107, %f111, %f103;
	fma.rn.f32 	%f172, %f108, %f112, %f104;
	fma.rn.f32 	%f173, %f109, %f113, %f105;
	fma.rn.f32 	%f174, %f110, %f114, %f106;
	add.s32 	%r95, %r95, 8;
$L__BB3_8:
	and.b32  	%r65, %r18, 4;
	setp.ne.s32 	%p9, %r65, 0;
	@%p9 bra 	$L__BB3_10;
	ld.param.u32 	%r87, [_Z24matrixMulUnrollingKernelPKfS0_Pfiii_param_4];
	mad.lo.s32 	%r66, %r87, %r1, %r95;
	mul.wide.u32 	%rd44, %r66, 4;
	add.s64 	%rd45, %rd2, %rd44;
	ld.global.v4.f32 	{%f115, %f116, %f117, %f118}, [%rd45];
	mad.lo.s32 	%r67, %r95, %r45, %r4;
	mul.wide.s32 	%rd46, %r67, 4;
	add.s64 	%rd47, %rd1, %rd46;
	ld.global.f32 	%f119, [%rd47];
	mul.wide.s32 	%rd48, %r45, 4;
	add.s64 	%rd49, %rd47, %rd48;
	ld.global.f32 	%f120, [%rd49];
	add.s64 	%rd50, %rd49, %rd48;
	ld.global.f32 	%f121, [%rd50];
	add.s64 	%rd51, %rd50, %rd48;
	ld.global.f32 	%f122, [%rd51];
	fma.rn.f32 	%f171, %f115, %f119, %f171;
	fma.rn.f32 	%f172, %f116, %f120, %f172;
	fma.rn.f32 	%f173, %f117, %f121, %f173;
	fma.rn.f32 	%f174, %f118, %f122, %f174;
$L__BB3_10:
	add.f32 	%f123, %f171, %f172;
	add.f32 	%f124, %f123, %f173;
	add.f32 	%f193, %f124, %f174;
$L__BB3_11:
	ld.param.u32 	%r88, [_Z24matrixMulUnrollingKernelPKfS0_Pfiii_param_4];
	ld.param.u64 	%rd84, [_Z24matrixMulUnrollingKernelPKfS0_Pfiii_param_2];
	mad.lo.s32 	%r68, %r45, %r1, %r4;
	cvta.to.global.u64 	%rd52, %rd84;
	mul.wide.s32 	%rd53, %r68, 4;
	add.s64 	%rd3, %rd52, %rd53;
	st.global.f32 	[%rd3], %f193;
	and.b32  	%r101, %r88, -4;
	setp.eq.s32 	%p10, %r101, %r88;
	@%p10 bra 	$L__BB3_23;
	ld.param.u32 	%r89, [_Z24matrixMulUnrollingKernelPKfS0_Pfiii_param_4];
	mul.lo.s32 	%r22, %r89, %r1;
	add.s32 	%r69, %r101, 1;
	max.s32 	%r23, %r89, %r69;
	sub.s32 	%r24, %r23, %r101;
	and.b32  	%r25, %r24, 7;
	sub.s32 	%r70, %r101, %r23;
	setp.gt.u32 	%p11, %r70, -8;
	@%p11 bra 	$L__BB3_15;
	ld.param.u32 	%r90, [_Z24matrixMulUnrollingKernelPKfS0_Pfiii_param_4];
	shr.u32 	%r71, %r90, 2;
	mul.lo.s32 	%r72, %r45, %r71;
	shl.b32 	%r73, %r72, 2;
	add.s32 	%r74, %r3, %r73;
	add.s32 	%r99, %r74, %r2;
	shl.b32 	%r27, %r45, 3;
	add.s32 	%r98, %r22, %r101;
	and.b32  	%r75, %r24, -8;
	neg.s32 	%r97, %r75;
	mul.wide.s32 	%rd58, %r45, 4;
$L__BB3_14:
	.pragma "nounroll";
	mul.wide.s32 	%rd54, %r98, 4;
	add.s64 	%rd55, %rd2, %rd54;
	ld.global.f32 	%f125, [%rd55];
	mul.wide.s32 	%rd56, %r99, 4;
	add.s64 	%rd57, %rd1, %rd56;
	ld.global.f32 	%f126, [%rd57];
	fma.rn.f32 	%f127, %f125, %f126, %f193;
	st.global.f32 	[%rd3], %f127;
	ld.global.f32 	%f128, [%rd55+4];
	add.s64 	%rd59, %rd57, %rd58;
	ld.global.f32 	%f129, [%rd59];
	fma.rn.f32 	%f130, %f128, %f129, %f127;
	st.global.f32 	[%rd3], %f130;
	ld.global.f32 	%f131, [%rd55+8];
	add.s64 	%rd60, %rd59, %rd58;
	ld.global.f32 	%f132, [%rd60];
	fma.rn.f32 	%f133, %f131, %f132, %f130;
	st.global.f32 	[%rd3], %f133;
	ld.global.f32 	%f134, [%rd55+12];
	add.s64 	%rd61, %rd60, %rd58;
	ld.global.f32 	%f135, [%rd61];
	fma.rn.f32 	%f136, %f134, %f135, %f133;
	st.global.f32 	[%rd3], %f136;
	ld.global.f32 	%f137, [%rd55+16];
	add.s64 	%rd62, %rd61, %rd58;
	ld.global.f32 	%f138, [%rd62];
	fma.rn.f32 	%f139, %f137, %f138, %f136;
	st.global.f32 	[%rd3], %f139;
	ld.global.f32 	%f140, [%rd55+20];
	add.s64 	%rd63, %rd62, %rd58;
	ld.global.f32 	%f141, [%rd63];
	fma.rn.f32 	%f142, %f140, %f141, %f139;
	st.global.f32 	[%rd3], %f142;
	ld.global.f32 	%f143, [%rd55+24];
	add.s64 	%rd64, %rd63, %rd58;
	ld.global.f32 	%f144, [%rd64];
	fma.rn.f32 	%f145, %f143, %f144, %f142;
	st.global.f32 	[%rd3], %f145;
	ld.global.f32 	%f146, [%rd55+28];
	add.s64 	%rd65, %rd64, %rd58;
	ld.global.f32 	%f147, [%rd65];
	fma.rn.f32 	%f193, %f146, %f147, %f145;
	st.global.f32 	[%rd3], %f193;
	add.s32 	%r101, %r101, 8;
	add.s32 	%r99, %r99, %r27;
	add.s32 	%r98, %r98, 8;
	add.s32 	%r97, %r97, 8;
	setp.ne.s32 	%p12, %r97, 0;
	@%p12 bra 	$L__BB3_14;
$L__BB3_15:
	setp.eq.s32 	%p13, %r25, 0;
	@%p13 bra 	$L__BB3_23;
	and.b32  	%r39, %r23, 3;
	setp.lt.u32 	%p14, %r25, 4;
	@%p14 bra 	$L__BB3_18;
	add.s32 	%r76, %r101, %r22;
	mul.wide.s32 	%rd66, %r76, 4;
	add.s64 	%rd67, %rd2, %rd66;
	ld.global.f32 	%f148, [%rd67];
	mad.lo.s32 	%r77, %r101, %r45, %r4;
	mul.wide.s32 	%rd68, %r77, 4;
	add.s64 	%rd69, %rd1, %rd68;
	ld.global.f32 	%f149, [%rd69];
	fma.rn.f32 	%f150, %f148, %f149, %f193;
	st.global.f32 	[%rd3], %f150;
	ld.global.f32 	%f151, [%rd67+4];
	mul.wide.s32 	%rd70, %r45, 4;
	add.s64 	%rd71, %rd69, %rd70;
	ld.global.f32 	%f152, [%rd71];
	fma.rn.f32 	%f153, %f151, %f152, %f150;
	st.global.f32 	[%rd3], %f153;
	ld.global.f32 	%f154, [%rd67+8];
	add.s64 	%rd72, %rd71, %rd70;
	ld.global.f32 	%f155, [%rd72];
	fma.rn.f32 	%f156, %f154, %f155, %f153;
	st.global.f32 	[%rd3], %f156;
	ld.global.f32 	%f157, [%rd67+12];
	add.s64 	%rd73, %rd72, %rd70;
	ld.global.f32 	%f158, [%rd73];
	fma.rn.f32 	%f193, %f157, %f158, %f156;
	st.global.f32 	[%rd3], %f193;
	add.s32 	%r101, %r101, 4;
$L__BB3_18:
	setp.eq.s32 	%p15, %r39, 0;
	@%p15 bra 	$L__BB3_23;
	setp.eq.s32 	%p16, %r39, 1;
	@%p16 bra 	$L__BB3_21;
	add.s32 	%r78, %r101, %r22;
	mul.wide.s32 	%rd74, %r78, 4;
	add.s64 	%rd75, %rd2, %rd74;
	ld.global.f32 	%f159, [%rd75];
	mad.lo.s32 	%r79, %r101, %r45, %r4;
	mul.wide.s32 	%rd76, %r79, 4;
	add.s64 	%rd77, %rd1, %rd76;
	ld.global.f32 	%f160, [%rd77];
	fma.rn.f32 	%f161, %f159, %f160, %f193;
	st.global.f32 	[%rd3], %f161;
	ld.global.f32 	%f162, [%rd75+4];
	mul.wide.s32 	%rd78, %r45, 4;
	add.s64 	%rd79, %rd77, %rd78;
	ld.global.f32 	%f163, [%rd79];
	fma.rn.f32 	%f193, %f162, %f163, %f161;
	st.global.f32 	[%rd3], %f193;
	add.s32 	%r101, %r101, 2;
$L__BB3_21:
	and.b32  	%r80, %r23, 1;
	setp.eq.b32 	%p17, %r80, 1;
	not.pred 	%p18, %p17;
	@%p18 bra 	$L__BB3_23;
	add.s32 	%r81, %r101, %r22;
	mul.wide.s32 	%rd80, %r81, 4;
	add.s64 	%rd81, %rd2, %rd80;
	ld.global.f32 	%f164, [%rd81];
	mad.lo.s32 	%r82, %r101, %r45, %r4;
	mul.wide.s32 	%rd82, %r82, 4;
	add.s64 	%rd83, %rd1, %rd82;
	ld.global.f32 	%f165, [%rd83];
	fma.rn.f32 	%f166, %f164, %f165, %f193;
	st.global.f32 	[%rd3], %f166;
$L__BB3_23:
	ret;

}


// ===== COMPILED SASS (sm_100) =====

	.target	sm_100

	.elftype	@"ET_EXEC"


//--------------------- .note.nv.tkinfo           --------------------------
	.section	.note.nv.tkinfo,"",@"SHT_NOTE"
	.sectionflags	@"SHF_NOTE_NV_TKINFO"
	.tkinfo
        /*0018*/ 	.word	0x00000002
        /*0030*/ 	.string	""
        /*0030*/ 	.string	"ptxas"
        /*0030*/ 	.string	"Cuda compilation tools, release 13.0, V13.0.88"
        /*0030*/ 	.string	"Build cuda_13.0.r13.0/compiler.36424714_0"
        /*0030*/ 	.string	"-arch sm_100 -m 64 "



//--------------------- .note.nv.cuinfo           --------------------------
	.section	.note.nv.cuinfo,"",@"SHT_NOTE"
	.sectionflags	@"SHF_NOTE_NV_CUINFO"
        /*0018*/ 	.short	0x0002
        /*001a*/ 	.short	0x0064
        /*001c*/ 	.short	0x0082
	.zero		2


//--------------------- .nv.info                  --------------------------
	.section	.nv.info,"",@"SHT_CUDA_INFO"
	.align	4


	//----- nvinfo : EIATTR_REGCOUNT
	.align		4
        /*0000*/ 	.byte	0x04, 0x2f
        /*0002*/ 	.short	(.L_1 - .L_0)
	.align		4
.L_0:
        /*0004*/ 	.word	index@(_Z18verifyResultKernelPfPKfS1_ii)
        /*0008*/ 	.word	0x0000000c


	//----- nvinfo : EIATTR_FRAME_SIZE
	.align		4
.L_1:
        /*000c*/ 	.byte	0x04, 0x11
        /*000e*/ 	.short	(.L_3 - .L_2)
	.align		4
.L_2:
        /*0010*/ 	.word	index@(_Z18verifyResultKernelPfPKfS1_ii)
        /*0014*/ 	.word	0x00000000


	//----- nvinfo : EIATTR_REGCOUNT
	.align		4
.L_3:
        /*0018*/ 	.byte	0x04, 0x2f
        /*001a*/ 	.short	(.L_5 - .L_4)
	.align		4
.L_4:
        /*001c*/ 	.word	index@(_Z15matrixMulKernelPKfS0_Pfiii)
        /*0020*/ 	.word	0x00000020


	//----- nvinfo : EIATTR_FRAME_SIZE
	.align		4
.L_5:
        /*0024*/ 	.byte	0x04, 0x11
        /*0026*/ 	.short	(.L_7 - .L_6)
	.align		4
.L_6:
        /*0028*/ 	.word	index@(_Z15matrixMulKernelPKfS0_Pfiii)
        /*002c*/ 	.word	0x00000000


	//----- nvinfo : EIATTR_REGCOUNT
	.align		4
.L_7:
        /*0030*/ 	.byte	0x04, 0x2f
        /*0032*/ 	.short	(.L_9 - .L_8)
	.align		4
.L_8:
        /*0034*/ 	.word	index@(_Z21matrixMulSharedKernelPKfS0_Pfiii)
        /*0038*/ 	.word	0x00000020


	//----- nvinfo : EIATTR_FRAME_SIZE
	.align		4
.L_9:
        /*003c*/ 	.byte	0x04, 0x11
        /*003e*/ 	.short	(.L_11 - .L_10)
	.align		4
.L_10:
        /*0040*/ 	.word	index@(_Z21matrixMulSharedKernelPKfS0_Pfiii)
        /*0044*/ 	.word	0x00000000


	//----- nvinfo : EIATTR_REGCOUNT
	.align		4
.L_11:
        /*0048*/ 	.byte	0x04, 0x2f
        /*004a*/ 	.short	(.L_13 - .L_12)
	.align		4
.L_12:
        /*004c*/ 	.word	index@(_Z24matrixMulUnrollingKernelPKfS0_Pfiii)
        /*0050*/ 	.word	0x00000020


	//----- nvinfo : EIATTR_FRAME_SIZE
	.align		4
.L_13:
        /*0054*/ 	.byte	0x04, 0x11
        /*0056*/ 	.short	(.L_15 - .L_14)
	.align		4
.L_14:
        /*0058*/ 	.word	index@(_Z24matrixMulUnrollingKernelPKfS0_Pfiii)
        /*005c*/ 	.word	0x00000000


	//----- nvinfo : EIATTR_MIN_STACK_SIZE
	.align		4
.L_15:
        /*0060*/ 	.byte	0x04, 0x12
        /*0062*/ 	.short	(.L_17 - .L_16)
	.align		4
.L_16:
        /*0064*/ 	.word	index@(_Z24matrixMulUnrollingKernelPKfS0_Pfiii)
        /*0068*/ 	.word	0x00000000


	//----- nvinfo : EIATTR_MIN_STACK_SIZE
	.align		4
.L_17:
        /*006c*/ 	.byte	0x04, 0x12
        /*006e*/ 	.short	(.L_19 - .L_18)
	.align		4
.L_18:
        /*0070*/ 	.word	index@(_Z21matrixMulSharedKernelPKfS0_Pfiii)
        /*0074*/ 	.word	0x00000000


	//----- nvinfo : EIATTR_MIN_STACK_SIZE
	.align		4
.L_19:
        /*0078*/ 	.byte	0x04, 0x12
        /*007a*/ 	.short	(.L_21 - .L_20)
	.align		4
.L_20:
        /*007c*/ 	.word	index@(_Z15matrixMulKernelPKfS0_Pfiii)
        /*0080*/ 	.word	0x00000000


	//----- nvinfo : EIATTR_MIN_STACK_SIZE
	.align		4
.L_21:
        /*0084*/ 	.byte	0x04, 0x12
        /*0086*/ 	.short	(.L_23 - .L_22)
	.align		4
.L_22:
        /*0088*/ 	.word	index@(_Z18verifyResultKernelPfPKfS1_ii)
        /*008c*/ 	.word	0x00000000
.L_23:


//--------------------- .nv.compat                --------------------------
	.section	.nv.compat,"",@"SHT_CUDA_COMPAT_INFO"
	.align	4
        /*0000*/ 	.byte	0x02, 0x09, 0x00, 0x00, 0x02, 0x02, 0x01, 0x00, 0x02, 0x05, 0x05, 0x00, 0x03, 0x07, 0x01, 0x01
        /*0010*/ 	.byte	0x02, 0x03, 0x00, 0x00, 0x02, 0x06, 0x01, 0x00, 0x04, 0x0b, 0x08, 0x00, 0x09, 0x00, 0x00, 0x00
        /*0020*/ 	.byte	0x00, 0x00, 0x00, 0x00


//--------------------- .nv.info._Z24matrixMulUnrollingKernelPKfS0_Pfiii --------------------------
	.section	.nv.info._Z24matrixMulUnrollingKernelPKfS0_Pfiii,"",@"SHT_CUDA_INFO"
	.sectionflags	@""
	.align	4


	//----- nvinfo : EIATTR_CUDA_API_VERSION
	.align		4
        /*0000*/ 	.byte	0x04, 0x37
        /*0002*/ 	.short	(.L_25 - .L_24)
.L_24:
        /*0004*/ 	.word	0x00000082


	//----- nvinfo : EIATTR_KPARAM_INFO
	.align		4
.L_25:
        /*0008*/ 	.byte	0x04, 0x17
        /*000a*/ 	.short	(.L_27 - .L_26)
.L_26:
        /*000c*/ 	.word	0x00000000
        /*0010*/ 	.short	0x0005
        /*0012*/ 	.short	0x0020
        /*0014*/ 	.byte	0x00, 0xf0, 0x11, 0x00


	//----- nvinfo : EIATTR_KPARAM_INFO
	.align		4
.L_27:
        /*0018*/ 	.byte	0x04, 0x17
        /*001a*/ 	.short	(.L_29 - .L_28)
.L_28:
        /*001c*/ 	.word	0x00000000
        /*0020*/ 	.short	0x0004
        /*0022*/ 	.short	0x001c
        /*0024*/ 	.byte	0x00, 0xf0, 0x11, 0x00


	//----- nvinfo : EIATTR_KPARAM_INFO
	.align		4
.L_29:
        /*0028*/ 	.byte	0x04, 0x17
        /*002a*/ 	.short	(.L_31 - .L_30)
.L_30:
        /*002c*/ 	.word	0x00000000
        /*0030*/ 	.short	0x0003
        /*0032*/ 	.short	0x0018
        /*0034*/ 	.byte	0x00, 0xf0, 0x11, 0x00


	//----- nvinfo : EIATTR_KPARAM_INFO
	.align		4
.L_31:
        /*0038*/ 	.byte	0x04, 0x17
        /*003a*/ 	.short	(.L_33 - .L_32)
.L_32:
        /*003c*/ 	.word	0x00000000
        /*0040*/ 	.short	0x0002
        /*0042*/ 	.short	0x0010
        /*0044*/ 	.byte	0x00, 0xf5, 0x21, 0x00


	//----- nvinfo : EIATTR_KPARAM_INFO
	.align		4
.L_33:
        /*0048*/ 	.byte	0x04, 0x17
        /*004a*/ 	.short	(.L_35 - .L_34)
.L_34:
        /*004c*/ 	.word	0x00000000
        /*0050*/ 	.short	0x0001
        /*0052*/ 	.short	0x0008
        /*0054*/ 	.byte	0x00, 0xf5, 0x21, 0x00


	//----- nvinfo : EIATTR_KPARAM_INFO
	.align		4
.L_35:
        /*0058*/ 	.byte	0x04, 0x17
        /*005a*/ 	.short	(.L_37 - .L_36)
.L_36:
        /*005c*/ 	.word	0x00000000
        /*0060*/ 	.short	0x0000
        /*0062*/ 	.short	0x0000
        /*0064*/ 	.byte	0x00, 0xf5, 0x21, 0x00


	//----- nvinfo : EIATTR_SPARSE_MMA_MASK
	.align		4
.L_37:
        /*0068*/ 	.byte	0x03, 0x50
        /*006a*/ 	.short	0x0000


	//----- nvinfo : EIATTR_MAXREG_COUNT
	.align		4
        /*006c*/ 	.byte	0x03, 0x1b
        /*006e*/ 	.short	0x00ff


	//----- nvinfo : EIATTR_MERCURY_ISA_VERSION
	.align		4
        /*0070*/ 	.byte	0x03, 0x5f
        /*0072*/ 	.short	0x0101


	//----- nvinfo : EIATTR_VRC_CTA_INIT_COUNT
	.align		4
        /*0074*/ 	.byte	0x02, 0x4a
	.zero		1
	.zero		1


	//----- nvinfo : EIATTR_EXIT_INSTR_OFFSETS
	.align		4
        /*0078*/ 	.byte	0x04, 0x1c
        /*007a*/ 	.short	(.L_39 - .L_38)


	//   ....[0]....
.L_38:
        /*007c*/ 	.word	0x000000e0


	//   ....[1]....
        /*0080*/ 	.word	0x00000a80


	//   ....[2]....
        /*0084*/ 	.word	0x00000ec0


	//   ....[3]....
        /*0088*/ 	.word	0x000010c0


	//   ....[4]....
        /*008c*/ 	.word	0x00001230


	//   ....[5]....
        /*0090*/ 	.word	0x000012f0


	//----- nvinfo : EIATTR_CBANK_PARAM_SIZE
	.align		4
.L_39:
        /*0094*/ 	.byte	0x03, 0x19
        /*0096*/ 	.short	0x0024


	//----- nvinfo : EIATTR_PARAM_CBANK
	.align		4
        /*0098*/ 	.byte	0x04, 0x0a
        /*009a*/ 	.short	(.L_41 - .L_40)
	.align		4
.L_40:
        /*009c*/ 	.word	index@(.nv.constant0._Z24matrixMulUnrollingKernelPKfS0_Pfiii)
        /*00a0*/ 	.short	0x0380
        /*00a2*/ 	.short	0x0024


	//----- nvinfo : EIATTR_SW_WAR
	.align		4
.L_41:
        /*00a4*/ 	.byte	0x04, 0x36
        /*00a6*/ 	.short	(.L_43 - .L_42)
.L_42:
        /*00a8*/ 	.word	0x00000008
.L_43:


//--------------------- .nv.info._Z21matrixMulSharedKernelPKfS0_Pfiii --------------------------
	.section	.nv.info._Z21matrixMulSharedKernelPKfS0_Pfiii,"",@"SHT_CUDA_INFO"
	.sectionflags	@""
	.align	4


	//----- nvinfo : EIATTR_CUDA_API_VERSION
	.align		4
        /*0000*/ 	.byte	0x04, 0x37
        /*0002*/ 	.short	(.L_45 - .L_44)
.L_44:
        /*0004*/ 	.word	0x00000082


	//----- nvinfo : EIATTR_KPARAM_INFO
	.align		4
.L_45:
        /*0008*/ 	.byte	0x04, 0x17
        /*000a*/ 	.short	(.L_47 - .L_46)
.L_46:
        /*000c*/ 	.word	0x00000000
        /*0010*/ 	.short	0x0005
        /*0012*/ 	.short	0x0020
        /*0014*/ 	.byte	0x00, 0xf0, 0x11, 0x00


	//----- nvinfo : EIATTR_KPARAM_INFO
	.align		4
.L_47:
        /*0018*/ 	.byte	0x04, 0x17
        /*001a*/ 	.short	(.L_49 - .L_48)
.L_48:
        /*001c*/ 	.word	0x00000000
        /*0020*/ 	.short	0x0004
        /*0022*/ 	.short	0x001c
        /*0024*/ 	.byte	0x00, 0xf0, 0x11, 0x00


	//----- nvinfo : EIATTR_KPARAM_INFO
	.align		4
.L_49:
        /*0028*/ 	.byte	0x04, 0x17
        /*002a*/ 	.short	(.L_51 - .L_50)
.L_50:
        /*002c*/ 	.word	0x00000000
        /*0030*/ 	.short	0x0003
        /*0032*/ 	.short	0x0018
        /*0034*/ 	.byte	0x00, 0xf0, 0x11, 0x00


	//----- nvinfo : EIATTR_KPARAM_INFO
	.align		4
.L_51:
        /*0038*/ 	.byte	0x04, 0x17
        /*003a*/ 	.short	(.L_53 - .L_52)
.L_52:
        /*003c*/ 	.word	0x00000000
        /*0040*/ 	.short	0x0002
        /*0042*/ 	.short	0x0010
        /*0044*/ 	.byte	0x00, 0xf5, 0x21, 0x00


	//----- nvinfo : EIATTR_KPARAM_INFO
	.align		4
.L_53:
        /*0048*/ 	.byte	0x04, 0x17
        /*004a*/ 	.short	(.L_55 - .L_54)
.L_54:
        /*004c*/ 	.word	0x00000000
        /*0050*/ 	.short	0x0001
        /*0052*/ 	.short	0x0008
        /*0054*/ 	.byte	0x00, 0xf5, 0x21, 0x00


	//----- nvinfo : EIATTR_KPARAM_INFO
	.align		4
.L_55:
        /*0058*/ 	.byte	0x04, 0x17
        /*005a*/ 	.short	(.L_57 - .L_56)
.L_56:
        /*005c*/ 	.word	0x00000000
        /*0060*/ 	.short	0x0000
        /*0062*/ 	.short	0x0000
        /*0064*/ 	.byte	0x00, 0xf5, 0x21, 0x00


	//----- nvinfo : EIATTR_SPARSE_MMA_MASK
	.align		4
.L_57:
        /*0068*/ 	.byte	0x03, 0x50
        /*006a*/ 	.short	0x0000


	//----- nvinfo : EIATTR_MAXREG_COUNT
	.align		4
        /*006c*/ 	.byte	0x03, 0x1b
        /*006e*/ 	.short	0x00ff


	//----- nvinfo : EIATTR_NUM_BARRIERS
	.align		4
        /*0070*/ 	.byte	0x02, 0x4c
        /*0072*/ 	.byte	0x01
	.zero		1


	//----- nvinfo : EIATTR_MERCURY_ISA_VERSION
	.align		4
        /*0074*/ 	.byte	0x03, 0x5f
        /*0076*/ 	.short	0x0101


	//----- nvinfo : EIATTR_UNUSED_LOAD_BYTE_OFFSET
	.align		4
        /*0078*/ 	.byte	0x04, 0x44
        /*007a*/ 	.short	(.L_59 - .L_58)


	//   ....[0]....
.L_58:
        /*007c*/ 	.word	0x00000b20
        /*0080*/ 	.word	0x00000fff


	//----- nvinfo : EIATTR_VRC_CTA_INIT_COUNT
	.align		4
.L_59:
        /*0084*/ 	.byte	0x02, 0x4a
	.zero		1
	.zero		1


	//----- nvinfo : EIATTR_EXIT_INSTR_OFFSETS
	.align		4
        /*0088*/ 	.byte	0x04, 0x1c
        /*008a*/ 	.short	(.L_61 - .L_60)


	//   ....[0]....
.L_60:
        /*008c*/ 	.word	0x00000c10


	//   ....[1]....
        /*0090*/ 	.word	0x00000c60


	//----- nvinfo : EIATTR_CBANK_PARAM_SIZE
	.align		4
.L_61:
        /*0094*/ 	.byte	0x03, 0x19
        /*0096*/ 	.short	0x0024


	//----- nvinfo : EIATTR_PARAM_CBANK
	.align		4
        /*0098*/ 	.byte	0x04, 0x0a
        /*009a*/ 	.short	(.L_63 - .L_62)
	.align		4
.L_62:
        /*009c*/ 	.word	index@(.nv.constant0._Z21matrixMulSharedKernelPKfS0_Pfiii)
        /*00a0*/ 	.short	0x0380
        /*00a2*/ 	.short	0x0024


	//----- nvinfo : EIATTR_SW_WAR
	.align		4
.L_63:
        /*00a4*/ 	.byte	0x04, 0x36
        /*00a6*/ 	.short	(.L_65 - .L_64)
.L_64:
        /*00a8*/ 	.word	0x00000008
.L_65:


//--------------------- .nv.info._Z15matrixMulKernelPKfS0_Pfiii --------------------------
	.section	.nv.info._Z15matrixMulKernelPKfS0_Pfiii,"",@"SHT_CUDA_INFO"
	.sectionflags	@""
	.align	4


	//----- nvinfo : EIATTR_CUDA_API_VERSION
	.align		4
        /*0000*/ 	.byte	0x04, 0x37
        /*0002*/ 	.short	(.L_67 - .L_66)
.L_66:
        /*0004*/ 	.word	0x00000082


	//----- nvinfo : EIATTR_KPARAM_INFO
	.align		4
.L_67:
        /*0008*/ 	.byte	0x04, 0x17
        /*000a*/ 	.short	(.L_69 - .L_68)
.L_68:
        /*000c*/ 	.word	0x00000000
        /*0010*/ 	.short	0x0005
        /*0012*/ 	.short	0x0020
        /*0014*/ 	.byte	0x00, 0xf0, 0x11, 0x00


	//----- nvinfo : EIATTR_KPARAM_INFO
	.align		4
.L_69:
        /*0018*/ 	.byte	0x04, 0x17
        /*001a*/ 	.short	(.L_71 - .L_70)
.L_70:
        /*001c*/ 	.word	0x00000000
        /*0020*/ 	.short	0x0004
        /*0022*/ 	.short	0x001c
        /*0024*/ 	.byte	0x00, 0xf0, 0x11, 0x00


	//----- nvinfo : EIATTR_KPARAM_INFO
	.align		4
.L_71:
        /*0028*/ 	.byte	0x04, 0x17
        /*002a*/ 	.short	(.L_73 - .L_72)
.L_72:
        /*002c*/ 	.word	0x00000000
        /*0030*/ 	.short	0x0003
        /*0032*/ 	.short	0x0018
        /*0034*/ 	.byte	0x00, 0xf0, 0x11, 0x00


	//----- nvinfo : EIATTR_KPARAM_INFO
	.align		4
.L_73:
        /*0038*/ 	.byte	0x04, 0x17
        /*003a*/ 	.short	(.L_75 - .L_74)
.L_74:
        /*003c*/ 	.word	0x00000000
        /*0040*/ 	.short	0x0002
        /*0042*/ 	.short	0x0010
        /*0044*/ 	.byte	0x00, 0xf5, 0x21, 0x00


	//----- nvinfo : EIATTR_KPARAM_INFO
	.align		4
.L_75:
        /*0048*/ 	.byte	0x04, 0x17
        /*004a*/ 	.short	(.L_77 - .L_76)
.L_76:
        /*004c*/ 	.word	0x00000000
        /*0050*/ 	.short	0x0001
        /*0052*/ 	.short	0x0008
        /*0054*/ 	.byte	0x00, 0xf5, 0x21, 0x00


	//----- nvinfo : EIATTR_KPARAM_INFO
	.align		4
.L_77:
        /*0058*/ 	.byte	0x04, 0x17
        /*005a*/ 	.short	(.L_79 - .L_78)
.L_78:
        /*005c*/ 	.word	0x00000000
        /*0060*/ 	.short	0x0000
        /*0062*/ 	.short	0x0000
        /*0064*/ 	.byte	0x00, 0xf5, 0x21, 0x00


	//----- nvinfo : EIATTR_SPARSE_MMA_MASK
	.align		4
.L_79:
        /*0068*/ 	.byte	0x03, 0x50
        /*006a*/ 	.short	0x0000


	//----- nvinfo : EIATTR_MAXREG_COUNT
	.align		4
        /*006c*/ 	.byte	0x03, 0x1b
        /*006e*/ 	.short	0x00ff


	//----- nvinfo : EIATTR_MERCURY_ISA_VERSION
	.align		4
        /*0070*/ 	.byte	0x03, 0x5f
        /*0072*/ 	.short	0x0101


	//----- nvinfo : EIATTR_VRC_CTA_INIT_COUNT
	.align		4
        /*0074*/ 	.byte	0x02, 0x4a
	.zero		1
	.zero		1


	//----- nvinfo : EIATTR_EXIT_INSTR_OFFSETS
	.align		4
        /*0078*/ 	.byte	0x04, 0x1c
        /*007a*/ 	.short	(.L_81 - .L_80)


	//   ....[0]....
.L_80:
        /*007c*/ 	.word	0x000000d0


	//   ....[1]....
        /*0080*/ 	.word	0x000008f0


	//----- nvinfo : EIATTR_CBANK_PARAM_SIZE
	.align		4
.L_81:
        /*0084*/ 	.byte	0x03, 0x19
        /*0086*/ 	.short	0x0024


	//----- nvinfo : EIATTR_PARAM_CBANK
	.align		4
        /*0088*/ 	.byte	0x04, 0x0a
        /*008a*/ 	.short	(.L_83 - .L_82)
	.align		4
.L_82:
        /*008c*/ 	.word	index@(.nv.constant0._Z15matrixMulKernelPKfS0_Pfiii)
        /*0090*/ 	.short	0x0380
        /*0092*/ 	.short	0x0024


	//----- nvinfo : EIATTR_SW_WAR
	.align		4
.L_83:
        /*0094*/ 	.byte	0x04, 0x36
        /*0096*/ 	.short	(.L_85 - .L_84)
.L_84:
        /*0098*/ 	.word	0x00000008
.L_85:


//--------------------- .nv.info._Z18verifyResultKernelPfPKfS1_ii --------------------------
	.section	.nv.info._Z18verifyResultKernelPfPKfS1_ii,"",@"SHT_CUDA_INFO"
	.sectionflags	@""
	.align	4


	//----- nvinfo : EIATTR_CUDA_API_VERSION
	.align		4
        /*0000*/ 	.byte	0x04, 0x37
        /*0002*/ 	.short	(.L_87 - .L_86)
.L_86:
        /*0004*/ 	.word	0x00000082


	//----- nvinfo : EIATTR_KPARAM_INFO
	.align		4
.L_87:
        /*0008*/ 	.byte	0x04, 0x17
        /*000a*/ 	.short	(.L_89 - .L_88)
.L_88:
        /*000c*/ 	.word	0x00000000
        /*0010*/ 	.short	0x0004
        /*0012*/ 	.short	0x001c
        /*0014*/ 	.byte	0x00, 0xf0, 0x11, 0x00


	//----- nvinfo : EIATTR_KPARAM_INFO
	.align		4
.L_89:
        /*0018*/ 	.byte	0x04, 0x17
        /*001a*/ 	.short	(.L_91 - .L_90)
.L_90:
        /*001c*/ 	.word	0x00000000
        /*0020*/ 	.short	0x0003
        /*0022*/ 	.short	0x0018
        /*0024*/ 	.byte	0x00, 0xf0, 0x11, 0x00


	//----- nvinfo : EIATTR_KPARAM_INFO
	.align		4
.L_91:
        /*0028*/ 	.byte	0x04, 0x17
        /*002a*/ 	.short	(.L_93 - .L_92)
.L_92:
        /*002c*/ 	.word	0x00000000
        /*0030*/ 	.short	0x0002
        /*0032*/ 	.short	0x0010
        /*0034*/ 	.byte	0x00, 0xf5, 0x21, 0x00


	//----- nvinfo : EIATTR_KPARAM_INFO
	.align		4
.L_93:
        /*0038*/ 	.byte	0x04, 0x17
        /*003a*/ 	.short	(.L_95 - .L_94)
.L_94:
        /*003c*/ 	.word	0x00000000
        /*0040*/ 	.short	0x0001
        /*0042*/ 	.short	0x0008
        /*0044*/ 	.byte	0x00, 0xf5, 0x21, 0x00


	//----- nvinfo : EIATTR_KPARAM_INFO
	.align		4
.L_95:
        /*0048*/ 	.byte	0x04, 0x17
        /*004a*/ 	.short	(.L_97 - .L_96)
.L_96:
        /*004c*/ 	.word	0x00000000
        /*0050*/ 	.short	0x0000
        /*0052*/ 	.short	0x0000
        /*0054*/ 	.byte	0x00, 0xf5, 0x21, 0x00


	//----- nvinfo : EIATTR_SPARSE_MMA_MASK
	.align		4
.L_97:
        /*0058*/ 	.byte	0x03, 0x50
        /*005a*/ 	.short	0x0000


	//----- nvinfo : EIATTR_MAXREG_COUNT
	.align		4
        /*005c*/ 	.byte	0x03, 0x1b
        /*005e*/ 	.short	0x00ff


	//----- nvinfo : EIATTR_MERCURY_ISA_VERSION
	.align		4
        /*0060*/ 	.byte	0x03, 0x5f
        /*0062*/ 	.short	0x0101


	//----- nvinfo : EIATTR_VRC_CTA_INIT_COUNT
	.align		4
        /*0064*/ 	.byte	0x02, 0x4a
	.zero		1
	.zero		1


	//----- nvinfo : EIATTR_EXIT_INSTR_OFFSETS
	.align		4
        /*0068*/ 	.byte	0x04, 0x1c
        /*006a*/ 	.short	(.L_99 - .L_98)


	//   ....[0]....
.L_98:
        /*006c*/ 	.word	0x00000170


	//----- nvinfo : EIATTR_CBANK_PARAM_SIZE
	.align		4
.L_99:
        /*0070*/ 	.byte	0x03, 0x19
        /*0072*/ 	.short	0x0020


	//----- nvinfo : EIATTR_PARAM_CBANK
	.align		4
        /*0074*/ 	.byte	0x04, 0x0a
        /*0076*/ 	.short	(.L_101 - .L_100)
	.align		4
.L_100:
        /*0078*/ 	.word	index@(.nv.constant0._Z18verifyResultKernelPfPKfS1_ii)
        /*007c*/ 	.short	0x0380
        /*007e*/ 	.short	0x0020


	//----- nvinfo : EIATTR_SW_WAR
	.align		4
.L_101:
        /*0080*/ 	.byte	0x04, 0x36
        /*0082*/ 	.short	(.L_103 - .L_102)
.L_102:
        /*0084*/ 	.word	0x00000008
.L_103:


//--------------------- .nv.callgraph             --------------------------
	.section	.nv.callgraph,"",@"SHT_CUDA_CALLGRAPH"
	.align	4
	.sectionentsize	8
	.align		4
        /*0000*/ 	.word	0x00000000
	.align		4
        /*0004*/ 	.word	0xffffffff
	.align		4
        /*0008*/ 	.word	0x00000000
	.align		4
        /*000c*/ 	.word	0xfffffffe
	.align		4
        /*0010*/ 	.word	0x00000000
	.align		4
        /*0014*/ 	.word	0xfffffffd
	.align		4
        /*0018*/ 	.word	0x00000000
	.align		4
        /*001c*/ 	.word	0xfffffffc


//--------------------- .text._Z24matrixMulUnrollingKernelPKfS0_Pfiii --------------------------
	.section	.text._Z24matrixMulUnrollingKernelPKfS0_Pfiii,"ax",@progbits
	.align	128
        .global         _Z24matrixMulUnrollingKernelPKfS0_Pfiii
        .type           _Z24matrixMulUnrollingKernelPKfS0_Pfiii,@function
        .size           _Z24matrixMulUnrollingKernelPKfS0_Pfiii,(.L_x_24 - _Z24matrixMulUnrollingKernelPKfS0_Pfiii)
        .other          _Z24matrixMulUnrollingKernelPKfS0_Pfiii,@"STO_CUDA_ENTRY STV_DEFAULT"
_Z24matrixMulUnrollingKernelPKfS0_Pfiii:
.text._Z24matrixMulUnrollingKernelPKfS0_Pfiii:
[----:B------:R-:W-:Y:S01]  /*0000*/  LDC R1, c[0x0][0x37c] ;  /* 0x0000df00ff017b82 */ /* 0x000fe20000000800 */
[----:B------:R-:W0:Y:S07]  /*0010*/  S2R R0, SR_TID.X ;  /* 0x0000000000007919 */ /* 0x000e2e0000002100 */
[----:B------:R-:W1:Y:S01]  /*0020*/  S2UR UR5, SR_CTAID.X ;  /* 0x00000000000579c3 */ /* 0x000e620000002500 */
[----:B------:R-:W2:Y:S01]  /*0030*/  LDCU UR7, c[0x0][0x398] ;  /* 0x00007300ff0777ac */ /* 0x000ea20008000800 */
[----:B------:R-:W3:Y:S06]  /*0040*/  S2R R5, SR_TID.Y ;  /* 0x0000000000057919 */ /* 0x000eec0000002200 */
[----:B------:R-:W3:Y:S01]  /*0050*/  LDC R4, c[0x0][0x364] ;  /* 0x0000d900ff047b82 */ /* 0x000ee20000000800 */
[----:B------:R-:W1:Y:S07]  /*0060*/  LDCU UR4, c[0x0][0x360] ;  /* 0x00006c00ff0477ac */ /* 0x000e6e0008000800 */
[----:B------:R-:W3:Y:S08]  /*0070*/  S2UR UR6, SR_CTAID.Y ;  /* 0x00000000000679c3 */ /* 0x000ef00000002600 */
[----:B------:R-:W4:Y:S01]  /*0080*/  LDC R2, c[0x0][0x3a0] ;  /* 0x0000e800ff027b82 */ /* 0x000f220000000800 */
[----:B-1----:R-:W-:-:S06]  /*0090*/  UIMAD UR5, UR5, UR4, URZ ;  /* 0x00000004050572a4 */ /* 0x002fcc000f8e02ff */
[----:B0-----:R-:W-:Y:S01]  /*00a0*/  IADD3 R3, PT, PT, R0, UR5, RZ ;  /* 0x0000000500037c10 */ /* 0x001fe2000fffe0ff */
[----:B---3--:R-:W-:-:S03]  /*00b0*/  IMAD R4, R4, UR6, R5 ;  /* 0x0000000604047c24 */ /* 0x008fc6000f8e0205 */
[----:B----4-:R-:W-:-:S04]  /*00c0*/  ISETP.GE.AND P0, PT, R3, R2, PT ;  /* 0x000000020300720c */ /* 0x010fc80003f06270 */
[----:B--2---:R-:W-:-:S13]  /*00d0*/  ISETP.GE.OR P0, PT, R4, UR7, P0 ;  /* 0x0000000704007c0c */ /* 0x004fda0008706670 */
[----:B------:R-:W-:Y:S05]  /*00e0*/  @P0 EXIT ;  /* 0x000000000000094d */ /* 0x000fea0003800000 */
[----:B------:R-:W0:Y:S01]  /*00f0*/  LDCU UR12, c[0x0][0x39c] ;  /* 0x00007380ff0c77ac */ /* 0x000e220008000800 */
[----:B------:R-:W-:Y:S01]  /*0100*/  HFMA2 R11, -RZ, RZ, 0, 0 ;  /* 0x00000000ff0b7431 */ /* 0x000fe200000001ff */
[----:B------:R-:W1:Y:S01]  /*0110*/  LDCU.64 UR10, c[0x0][0x358] ;  /* 0x00006b00ff0a77ac */ /* 0x000e620008000a00 */
[----:B0-----:R-:W-:Y:S02]  /*0120*/  UISETP.GE.AND UP0, UPT, UR12, 0x4, UPT ;  /* 0x000000040c00788c */ /* 0x001fe4000bf06270 */
[----:B------:R-:W-:-:S07]  /*0130*/  ULOP3.LUT UR6, UR12, 0xfffffffc, URZ, 0xc0, !UPT ;  /* 0xfffffffc0c067892 */ /* 0x000fce000f8ec0ff */
[----:B-1----:R-:W-:Y:S05]  /*0140*/  BRA.U !UP0, `(.L_x_0) ;  /* 0x0000000908347547 */ /* 0x002fea000b800000 */
[----:B------:R-:W-:Y:S01]  /*0150*/  UIADD3 UR8, UPT, UPT, UR6, -0x1, URZ ;  /* 0xffffffff06087890 */ /* 0x000fe2000fffe0ff */
[----:B------:R-:W-:Y:S01]  /*0160*/  IMAD R20, R4, UR12, RZ ;  /* 0x0000000c04147c24 */ /* 0x000fe2000f8e02ff */
[----:B------:R-:W-:Y:S02]  /*0170*/  MOV R16, RZ ;  /* 0x000000ff00107202 */ /* 0x000fe40000000f00 */
[----:B------:R-:W-:Y:S01]  /*0180*/  CS2R R6, SRZ ;  /* 0x0000000000067805 */ /* 0x000fe2000001ff00 */
[----:B------:R-:W-:Y:S01]  /*0190*/  UISETP.GE.U32.AND UP1, UPT, UR8, 0xc, UPT ;  /* 0x0000000c0800788c */ /* 0x000fe2000bf26070 */
[----:B------:R-:W-:Y:S01]  /*01a0*/  MOV R5, RZ ;  /* 0x000000ff00057202 */ /* 0x000fe20000000f00 */
[----:B------:R-:W-:Y:S01]  /*01b0*/  ULEA.HI UR7, UR8, 0x1, URZ, 0x1e ;  /* 0x0000000108077891 */ /* 0x000fe2000f8ff0ff */
[----:B------:R-:W-:-:S03]  /*01c0*/  UMOV UR4, URZ ;  /* 0x000000ff00047c82 */ /* 0x000fc60008000000 */
[----:B------:R-:W-:-:S03]  /*01d0*/  ULOP3.LUT UP0, UR9, UR7, 0x3, URZ, 0xc0, !UPT ;  /* 0x0000000307097892 */ /* 0x000fc6000f80c0ff */
[----:B------:R-:W-:Y:S09]  /*01e0*/  BRA.U !UP1, `(.L_x_1) ;  /* 0x0000000509087547 */ /* 0x000ff2000b800000 */
[----:B------:R-:W-:Y:S01]  /*01f0*/  ULOP3.LUT UR7, UR7, 0x7ffffffc, URZ, 0xc0, !UPT ;  /* 0x7ffffffc07077892 */ /* 0x000fe2000f8ec0ff */
[----:B------:R-:W-:Y:S01]  /*0200*/  MOV R16, RZ ;  /* 0x000000ff00107202 */ /* 0x000fe20000000f00 */
[----:B------:R-:W-:Y:S01]  /*0210*/  UMOV UR4, URZ ;  /* 0x000000ff00047c82 */ /* 0x000fe20008000000 */
[----:B------:R-:W-:Y:S01]  /*0220*/  MOV R17, R3 ;  /* 0x0000000300117202 */ /* 0x000fe20000000f00 */
[----:B------:R-:W-:-:S12]  /*0230*/  UIADD3 UR7, UPT, UPT, -UR7, URZ, URZ ;  /* 0x000000ff07077290 */ /* 0x000fd8000fffe1ff */
.L_x_2:
[----:B------:R-:W0:Y:S08]  /*0240*/  LDC.64 R28, c[0x0][0x388] ;  /* 0x0000e200ff1c7b82 */ /* 0x000e300000000a00 */
[----:B------:R-:W1:Y:S01]  /*0250*/  LDC.64 R18, c[0x0][0x380] ;  /* 0x0000e000ff127b82 */ /* 0x000e620000000a00 */
[----:B0-----:R-:W-:-:S05]  /*0260*/  IMAD.WIDE R28, R17, 0x4, R28 ;  /* 0x00000004111c7825 */ /* 0x001fca00078e021c */
[----:B------:R0:W2:Y:S01]  /*0270*/  LDG.E R25, desc[UR10][R28.64] ;  /* 0x0000000a1c197981 */ /* 0x0000a2000c1e1900 */
[----:B-1----:R-:W-:-:S05]  /*0280*/  IMAD.WIDE.U32 R18, R20, 0x4, R18 ;  /* 0x0000000414127825 */ /* 0x002fca00078e0012 */
[----:B------:R-:W2:Y:S01]  /*0290*/  LDG.E.128 R12, desc[UR10][R18.64] ;  /* 0x0000000a120c7981 */ /* 0x000ea2000c1e1d00 */
[----:B0-----:R-:W-:-:S05]  /*02a0*/  IMAD.WIDE R28, R2, 0x4, R28 ;  /* 0x00000004021c7825 */ /* 0x001fca00078e021c */
[----:B------:R0:W3:Y:S01]  /*02b0*/  LDG.E R24, desc[UR10][R28.64] ;  /* 0x0000000a1c187981 */ /* 0x0000e2000c1e1900 */
[----:B------:R-:W-:-:S04]  /*02c0*/  IMAD.WIDE R26, R2, 0x4, R28 ;  /* 0x00000004021a7825 */ /* 0x000fc800078e021c */
[C---:B------:R-:W-:Y:S02]  /*02d0*/  IMAD.WIDE R8, R2.reuse, 0x4, R26 ;  /* 0x0000000402087825 */ /* 0x040fe400078e021a */
[----:B------:R-:W4:Y:S02]  /*02e0*/  LDG.E R27, desc[UR10][R26.64] ;  /* 0x0000000a1a1b7981 */ /* 0x000f24000c1e1900 */
[C---:B------:R-:W-:Y:S02]  /*02f0*/  IMAD.WIDE R22, R2.reuse, 0x4, R8 ;  /* 0x0000000402167825 */ /* 0x040fe400078e0208 */
[----:B------:R-:W5:Y:S04]  /*0300*/  LDG.E R21, desc[UR10][R8.64] ;  /* 0x0000000a08157981 */ /* 0x000f68000c1e1900 */
[----:B------:R-:W5:Y:S01]  /*0310*/  LDG.E.128 R8, desc[UR10][R18.64+0x10] ;  /* 0x0000100a12087981 */ /* 0x000f62000c1e1d00 */
[----:B0-----:R-:W-:-:S04]  /*0320*/  IMAD.WIDE R28, R2, 0x4, R22 ;  /* 0x00000004021c7825 */ /* 0x001fc800078e0216 */
[----:B--2---:R-:W-:Y:S02]  /*0330*/  FFMA R25, R12, R25, R7 ;  /* 0x000000190c197223 */ /* 0x004fe40000000007 */
[----:B------:R-:W2:Y:S04]  /*0340*/  LDG.E R12, desc[UR10][R22.64] ;  /* 0x0000000a160c7981 */ /* 0x000ea8000c1e1900 */
[----:B------:R0:W2:Y:S02]  /*0350*/  LDG.E R22, desc[UR10][R28.64] ;  /* 0x0000000a1c167981 */ /* 0x0000a4000c1e1900 */
[----:B0-----:R-:W-:-:S05]  /*0360*/  IMAD.WIDE R28, R2, 0x4, R28 ;  /* 0x00000004021c7825 */ /* 0x001fca00078e021c */
[----:B------:R0:W2:Y:S02]  /*0370*/  LDG.E R23, desc[UR10][R28.64] ;  /* 0x0000000a1c177981 */ /* 0x0000a4000c1e1900 */
[----:B0-----:R-:W-:-:S05]  /*0380*/  IMAD.WIDE R28, R2, 0x4, R28 ;  /* 0x00000004021c7825 */ /* 0x001fca00078e021c */
[----:B------:R-:W2:Y:S01]  /*0390*/  LDG.E R26, desc[UR10][R28.64] ;  /* 0x0000000a1c1a7981 */ /* 0x000ea2000c1e1900 */
[----:B---3--:R-:W-:Y:S01]  /*03a0*/  FFMA R24, R13, R24, R6 ;  /* 0x000000180d187223 */ /* 0x008fe20000000006 */
[----:B------:R-:W-:-:S04]  /*03b0*/  IMAD.WIDE R6, R2, 0x4, R28 ;  /* 0x0000000402067825 */ /* 0x000fc800078e021c */
[----:B----4-:R-:W-:Y:S01]  /*03c0*/  FFMA R27, R14, R27, R5 ;  /* 0x0000001b0e1b7223 */ /* 0x010fe20000000005 */
[----:B-----5:R-:W-:Y:S01]  /*03d0*/  FFMA R16, R15, R21, R16 ;  /* 0x000000150f107223 */ /* 0x020fe20000000010 */
[----:B--2---:R-:W-:Y:S02]  /*03e0*/  FFMA R5, R8, R12, R25 ;  /* 0x0000000c08057223 */ /* 0x004fe40000000019 */
[----:B------:R-:W2:Y:S04]  /*03f0*/  LDG.E.128 R12, desc[UR10][R18.64+0x20] ;  /* 0x0000200a120c7981 */ /* 0x000ea8000c1e1d00 */
[----:B------:R0:W2:Y:S01]  /*0400*/  LDG.E R8, desc[UR10][R6.64] ;  /* 0x0000000a06087981 */ /* 0x0000a2000c1e1900 */
[----:B------:R-:W-:Y:S01]  /*0410*/  FFMA R22, R9, R22, R24 ;  /* 0x0000001609167223 */ /* 0x000fe20000000018 */
[----:B0-----:R-:W-:-:S05]  /*0420*/  IMAD.WIDE R6, R2, 0x4, R6 ;  /* 0x0000000402067825 */ /* 0x001fca00078e0206 */
[----:B------:R-:W3:Y:S01]  /*0430*/  LDG.E R21, desc[UR10][R6.64] ;  /* 0x0000000a06157981 */ /* 0x000ee2000c1e1900 */
[----:B------:R-:W-:-:S04]  /*0440*/  IMAD.WIDE R24, R2, 0x4, R6 ;  /* 0x0000000402187825 */ /* 0x000fc800078e0206 */
[----:B------:R-:W-:-:S04]  /*0450*/  IMAD.WIDE R28, R2, 0x4, R24 ;  /* 0x00000004021c7825 */ /* 0x000fc800078e0218 */
[----:B------:R-:W-:Y:S01]  /*0460*/  FFMA R23, R10, R23, R27 ;  /* 0x000000170a177223 */ /* 0x000fe2000000001b */
[----:B------:R0:W4:Y:S01]  /*0470*/  LDG.E R6, desc[UR10][R24.64] ;  /* 0x0000000a18067981 */ /* 0x000122000c1e1900 */
[----:B------:R-:W-:Y:S01]  /*0480*/  FFMA R16, R11, R26, R16 ;  /* 0x0000001a0b107223 */ /* 0x000fe20000000010 */
[C---:B------:R-:W-:Y:S02]  /*0490*/  IMAD.WIDE R26, R2.reuse, 0x4, R28 ;  /* 0x00000004021a7825 */ /* 0x040fe400078e021c */
[----:B------:R-:W5:Y:S02]  /*04a0*/  LDG.E R28, desc[UR10][R28.64] ;  /* 0x0000000a1c1c7981 */ /* 0x000f64000c1e1900 */
[C---:B------:R-:W-:Y:S02]  /*04b0*/  IMAD.WIDE R10, R2.reuse, 0x4, R26 ;  /* 0x00000004020a7825 */ /* 0x040fe400078e021a */
[----:B------:R-:W5:Y:S02]  /*04c0*/  LDG.E R27, desc[UR10][R26.64] ;  /* 0x0000000a1a1b7981 */ /* 0x000f64000c1e1900 */
[----:B0-----:R-:W-:-:S02]  /*04d0*/  IMAD.WIDE R24, R2, 0x4, R10 ;  /* 0x0000000402187825 */ /* 0x001fc400078e020a */
[----:B------:R-:W5:Y:S02]  /*04e0*/  LDG.E R26, desc[UR10][R10.64] ;  /* 0x0000000a0a1a7981 */ /* 0x000f64000c1e1900 */
[----:B--2---:R-:W-:Y:S02]  /*04f0*/  FFMA R5, R12, R8, R5 ;  /* 0x000000080c057223 */ /* 0x004fe40000000005 */
[----:B------:R0:W2:Y:S04]  /*0500*/  LDG.E.128 R8, desc[UR10][R18.64+0x30] ;  /* 0x0000300a12087981 */ /* 0x0000a8000c1e1d00 */
[----:B------:R-:W2:Y:S01]  /*0510*/  LDG.E R12, desc[UR10][R24.64] ;  /* 0x0000000a180c7981 */ /* 0x000ea2000c1e1900 */
[----:B0-----:R-:W-:-:S06]  /*0520*/  IMAD.WIDE R18, R2, 0x4, R24 ;  /* 0x0000000402127825 */ /* 0x001fcc00078e0218 */
[----:B------:R-:W2:Y:S01]  /*0530*/  LDG.E R18, desc[UR10][R18.64] ;  /* 0x0000000a12127981 */ /* 0x000ea2000c1e1900 */
[----:B------:R-:W-:-:S04]  /*0540*/  UIADD3 UR7, UPT, UPT, UR7, 0x4, URZ ;  /* 0x0000000407077890 */ /* 0x000fc8000fffe0ff */
[----:B------:R-:W-:Y:S01]  /*0550*/  UISETP.NE.AND UP1, UPT, UR7, URZ, UPT ;  /* 0x000000ff0700728c */ /* 0x000fe2000bf25270 */
[----:B---3--:R-:W-:Y:S01]  /*0560*/  FFMA R22, R13, R21, R22 ;  /* 0x000000150d167223 */ /* 0x008fe20000000016 */
[----:B----4-:R-:W-:Y:S01]  /*0570*/  FFMA R23, R14, R6, R23 ;  /* 0x000000060e177223 */ /* 0x010fe20000000017 */
[----:B------:R-:W-:Y:S02]  /*0580*/  LEA R17, R2, R17, 0x4 ;  /* 0x0000001102117211 */ /* 0x000fe400078e20ff */
[----:B------:R-:W-:Y:S01]  /*0590*/  IADD3 R20, PT, PT, R20, 0x10, RZ ;  /* 0x0000001014147810 */ /* 0x000fe20007ffe0ff */
[----:B------:R-:W-:Y:S01]  /*05a0*/  UIADD3 UR4, UPT, UPT, UR4, 0x10, URZ ;  /* 0x0000001004047890 */ /* 0x000fe2000fffe0ff */
[----:B-----5:R-:W-:Y:S01]  /*05b0*/  FFMA R16, R15, R28, R16 ;  /* 0x0000001c0f107223 */ /* 0x020fe20000000010 */
[----:B--2---:R-:W-:Y:S01]  /*05c0*/  FFMA R7, R8, R27, R5 ;  /* 0x0000001b08077223 */ /* 0x004fe20000000005 */
[----:B------:R-:W-:Y:S01]  /*05d0*/  FFMA R6, R9, R26, R22 ;  /* 0x0000001a09067223 */ /* 0x000fe20000000016 */
[----:B------:R-:W-:Y:S01]  /*05e0*/  FFMA R5, R10, R12, R23 ;  /* 0x0000000c0a057223 */ /* 0x000fe20000000017 */
[----:B------:R-:W-:Y:S01]  /*05f0*/  FFMA R16, R11, R18, R16 ;  /* 0x000000120b107223 */ /* 0x000fe20000000010 */
[----:B------:R-:W-:Y:S06]  /*0600*/  BRA.U UP1, `(.L_x_2) ;  /* 0xfffffffd010c7547 */ /* 0x000fec000b83ffff */
.L_x_1:
[----:B------:R-:W-:Y:S05]  /*0610*/  BRA.U !UP0, `(.L_x_3) ;  /* 0x0000000108f47547 */ /* 0x000fea000b800000 */
[----:B------:R-:W-:Y:S02]  /*0620*/  UISETP.NE.AND UP1, UPT, UR9, 0x1, UPT ;  /* 0x000000010900788c */ /* 0x000fe4000bf25270 */
[----:B------:R-:W-:-:S07]  /*0630*/  ULOP3.LUT UP0, URZ, UR8, 0x4, URZ, 0xc0, !UPT ;  /* 0x0000000408ff7892 */ /* 0x000fce000f80c0ff */
[----:B------:R-:W-:Y:S05]  /*0640*/  BRA.U !UP1, `(.L_x_4) ;  /* 0x0000000109987547 */ /* 0x000fea000b800000 */
[----:B------:R-:W0:Y:S01]  /*0650*/  LDC.64 R22, c[0x0][0x388] ;  /* 0x0000e200ff167b82 */ /* 0x000e220000000a00 */
[----:B------:R-:W-:Y:S01]  /*0660*/  IMAD R9, R2, UR4, R3 ;  /* 0x0000000402097c24 */ /* 0x000fe2000f8e0203 */
[----:B------:R-:W1:Y:S01]  /*0670*/  LDCU.64 UR8, c[0x0][0x380] ;  /* 0x00007000ff0877ac */ /* 0x000e620008000a00 */
[----:B------:R-:W-:-:S05]  /*0680*/  IMAD R10, R4, UR12, RZ ;  /* 0x0000000c040a7c24 */ /* 0x000fca000f8e02ff */
[C---:B------:R-:W-:Y:S02]  /*0690*/  IADD3 R11, PT, PT, R10.reuse, UR4, RZ ;  /* 0x000000040a0b7c10 */ /* 0x040fe4000fffe0ff */
[----:B------:R-:W-:-:S04]  /*06a0*/  IADD3 R10, P0, PT, R10, UR4, RZ ;  /* 0x000000040a0a7c10 */ /* 0x000fc8000ff1e0ff */
[----:B------:R-:W-:Y:S02]  /*06b0*/  IADD3.X R13, PT, PT, RZ, RZ, RZ, P0, !PT ;  /* 0x000000ffff0d7210 */ /* 0x000fe400007fe4ff */
[----:B-1----:R-:W-:Y:S01]  /*06c0*/  LEA R12, P0, R10, UR8, 0x2 ;  /* 0x000000080a0c7c11 */ /* 0x002fe2000f8010ff */
[----:B0-----:R-:W-:-:S03]  /*06d0*/  IMAD.WIDE R22, R9, 0x4, R22 ;  /* 0x0000000409167825 */ /* 0x001fc600078e0216 */
[----:B------:R-:W-:Y:S01]  /*06e0*/  LEA.HI.X R13, R10, UR9, R13, 0x2, P0 ;  /* 0x000000090a0d7c11 */ /* 0x000fe200080f140d */
[----:B------:R-:W0:Y:S01]  /*06f0*/  LDC.64 R8, c[0x0][0x380] ;  /* 0x0000e000ff087b82 */ /* 0x000e220000000a00 */
[----:B------:R1:W2:Y:S01]  /*0700*/  LDG.E R17, desc[UR10][R22.64] ;  /* 0x0000000a16117981 */ /* 0x0002a2000c1e1900 */
[----:B------:R-:W-:-:S03]  /*0710*/  IMAD.WIDE R24, R2, 0x4, R22 ;  /* 0x0000000402187825 */ /* 0x000fc600078e0216 */
[----:B------:R-:W3:Y:S01]  /*0720*/  LDG.E.128 R12, desc[UR10][R12.64+0x10] ;  /* 0x0000100a0c0c7981 */ /* 0x000ee2000c1e1d00 */
[----:B------:R-:W-:-:S03]  /*0730*/  IMAD.WIDE R18, R2, 0x4, R24 ;  /* 0x0000000402127825 */ /* 0x000fc600078e0218 */
[----:B------:R-:W4:Y:S01]  /*0740*/  LDG.E R24, desc[UR10][R24.64] ;  /* 0x0000000a18187981 */ /* 0x000f22000c1e1900 */
[----:B------:R-:W-:-:S04]  /*0750*/  IMAD.WIDE R26, R2, 0x4, R18 ;  /* 0x00000004021a7825 */ /* 0x000fc800078e0212 */
[C---:B------:R-:W-:Y:S01]  /*0760*/  IMAD.WIDE R28, R2.reuse, 0x4, R26 ;  /* 0x00000004021c7825 */ /* 0x040fe200078e021a */
[----:B------:R5:W3:Y:S03]  /*0770*/  LDG.E R25, desc[UR10][R18.64] ;  /* 0x0000000a12197981 */ /* 0x000ae6000c1e1900 */
[----:B0-----:R-:W-:Y:S01]  /*0780*/  IMAD.WIDE.U32 R8, R11, 0x4, R8 ;  /* 0x000000040b087825 */ /* 0x001fe200078e0008 */
[----:B------:R-:W3:Y:S03]  /*0790*/  LDG.E R26, desc[UR10][R26.64] ;  /* 0x0000000a1a1a7981 */ /* 0x000ee6000c1e1900 */
[C---:B------:R-:W-:Y:S02]  /*07a0*/  IMAD.WIDE R20, R2.reuse, 0x4, R28 ;  /* 0x0000000402147825 */ /* 0x040fe400078e021c */
[----:B------:R-:W2:Y:S02]  /*07b0*/  LDG.E.128 R8, desc[UR10][R8.64] ;  /* 0x0000000a08087981 */ /* 0x000ea4000c1e1d00 */
[----:B-1----:R-:W-:-:S02]  /*07c0*/  IMAD.WIDE R22, R2, 0x4, R20 ;  /* 0x0000000402167825 */ /* 0x002fc400078e0214 */
[----:B------:R-:W3:Y:S04]  /*07d0*/  LDG.E R27, desc[UR10][R28.64] ;  /* 0x0000000a1c1b7981 */ /* 0x000ee8000c1e1900 */
[----:B------:R-:W3:Y:S01]  /*07e0*/  LDG.E R20, desc[UR10][R20.64] ;  /* 0x0000000a14147981 */ /* 0x000ee2000c1e1900 */
[----:B-----5:R-:W-:-:S06]  /*07f0*/  IMAD.WIDE R18, R2, 0x4, R22 ;  /* 0x0000000402127825 */ /* 0x020fcc00078e0216 */
[----:B------:R-:W5:Y:S04]  /*0800*/  LDG.E R18, desc[UR10][R18.64] ;  /* 0x0000000a12127981 */ /* 0x000f68000c1e1900 */
[----:B------:R-:W5:Y:S01]  /*0810*/  LDG.E R21, desc[UR10][R22.64] ;  /* 0x0000000a16157981 */ /* 0x000f62000c1e1900 */
[----:B------:R-:W-:Y:S01]  /*0820*/  UIADD3 UR4, UPT, UPT, UR4, 0x8, URZ ;  /* 0x0000000804047890 */ /* 0x000fe2000fffe0ff */
[----:B--2---:R-:W-:Y:S01]  /*0830*/  FFMA R7, R8, R17, R7 ;  /* 0x0000001108077223 */ /* 0x004fe20000000007 */
[----:B----4-:R-:W-:Y:S01]  /*0840*/  FFMA R6, R9, R24, R6 ;  /* 0x0000001809067223 */ /* 0x010fe20000000006 */
[----:B---3--:R-:W-:Y:S01]  /*0850*/  FFMA R5, R10, R25, R5 ;  /* 0x000000190a057223 */ /* 0x008fe20000000005 */
[----:B------:R-:W-:Y:S01]  /*0860*/  FFMA R16, R11, R26, R16 ;  /* 0x0000001a0b107223 */ /* 0x000fe20000000010 */
[----:B------:R-:W-:Y:S01]  /*0870*/  FFMA R7, R12, R27, R7 ;  /* 0x0000001b0c077223 */ /* 0x000fe20000000007 */
[----:B------:R-:W-:-:S02]  /*0880*/  FFMA R6, R13, R20, R6 ;  /* 0x000000140d067223 */ /* 0x000fc40000000006 */
[----:B-----5:R-:W-:Y:S01]  /*0890*/  FFMA R16, R15, R18, R16 ;  /* 0x000000120f107223 */ /* 0x020fe20000000010 */
[----:B------:R-:W-:-:S07]  /*08a0*/  FFMA R5, R14, R21, R5 ;  /* 0x000000150e057223 */ /* 0x000fce0000000005 */
.L_x_4:
[----:B------:R-:W-:Y:S05]  /*08b0*/  BRA.U UP0, `(.L_x_3) ;  /* 0x00000001004c7547 */ /* 0x000fea000b800000 */
[----:B------:R-:W0:Y:S01]  /*08c0*/  LDC.64 R20, c[0x0][0x388] ;  /* 0x0000e200ff147b82 */ /* 0x000e220000000a00 */
[----:B------:R-:W-:-:S07]  /*08d0*/  IMAD R11, R2, UR4, R3 ;  /* 0x00000004020b7c24 */ /* 0x000fce000f8e0203 */
[----:B------:R-:W1:Y:S01]  /*08e0*/  LDC.64 R8, c[0x0][0x380] ;  /* 0x0000e000ff087b82 */ /* 0x000e620000000a00 */
[----:B0-----:R-:W-:Y:S01]  /*08f0*/  IMAD.WIDE R20, R11, 0x4, R20 ;  /* 0x000000040b147825 */ /* 0x001fe200078e0214 */
[----:B------:R-:W-:-:S03]  /*0900*/  MOV R11, UR4 ;  /* 0x00000004000b7c02 */ /* 0x000fc60008000f00 */
[----:B------:R-:W-:Y:S02]  /*0910*/  IMAD.WIDE R12, R2, 0x4, R20 ;  /* 0x00000004020c7825 */ /* 0x000fe400078e0214 */
[----:B------:R-:W2:Y:S02]  /*0920*/  LDG.E R20, desc[UR10][R20.64] ;  /* 0x0000000a14147981 */ /* 0x000ea4000c1e1900 */
[----:B------:R-:W-:Y:S02]  /*0930*/  IMAD R11, R4, UR12, R11 ;  /* 0x0000000c040b7c24 */ /* 0x000fe4000f8e020b */
[----:B------:R-:W-:Y:S02]  /*0940*/  IMAD.WIDE R14, R2, 0x4, R12 ;  /* 0x00000004020e7825 */ /* 0x000fe400078e020c */
[----:B------:R-:W3:Y:S02]  /*0950*/  LDG.E R12, desc[UR10][R12.64] ;  /* 0x0000000a0c0c7981 */ /* 0x000ee4000c1e1900 */
[----:B-1----:R-:W-:-:S04]  /*0960*/  IMAD.WIDE.U32 R8, R11, 0x4, R8 ;  /* 0x000000040b087825 */ /* 0x002fc800078e0008 */
[----:B------:R-:W-:Y:S02]  /*0970*/  IMAD.WIDE R18, R2, 0x4, R14 ;  /* 0x0000000402127825 */ /* 0x000fe400078e020e */
[----:B------:R-:W2:Y:S04]  /*0980*/  LDG.E.128 R8, desc[UR10][R8.64] ;  /* 0x0000000a08087981 */ /* 0x000ea8000c1e1d00 */
[----:B------:R-:W4:Y:S04]  /*0990*/  LDG.E R14, desc[UR10][R14.64] ;  /* 0x0000000a0e0e7981 */ /* 0x000f28000c1e1900 */
[----:B------:R-:W5:Y:S01]  /*09a0*/  LDG.E R18, desc[UR10][R18.64] ;  /* 0x0000000a12127981 */ /* 0x000f62000c1e1900 */
[----:B--2---:R-:W-:Y:S01]  /*09b0*/  FFMA R7, R8, R20, R7 ;  /* 0x0000001408077223 */ /* 0x004fe20000000007 */
[----:B---3--:R-:W-:Y:S01]  /*09c0*/  FFMA R6, R9, R12, R6 ;  /* 0x0000000c09067223 */ /* 0x008fe20000000006 */
[----:B----4-:R-:W-:Y:S01]  /*09d0*/  FFMA R5, R10, R14, R5 ;  /* 0x0000000e0a057223 */ /* 0x010fe20000000005 */
[----:B-----5:R-:W-:-:S07]  /*09e0*/  FFMA R16, R11, R18, R16 ;  /* 0x000000120b107223 */ /* 0x020fce0000000010 */
.L_x_3:
[----:B------:R-:W-:-:S04]  /*09f0*/  FADD R6, R7, R6 ;  /* 0x0000000607067221 */ /* 0x000fc80000000000 */
[----:B------:R-:W-:-:S04]  /*0a00*/  FADD R5, R6, R5 ;  /* 0x0000000506057221 */ /* 0x000fc80000000000 */
[----:B------:R-:W-:-:S07]  /*0a10*/  FADD R11, R5, R16 ;  /* 0x00000010050b7221 */ /* 0x000fce0000000000 */
.L_x_0:
[----:B------:R-:W0:Y:S01]  /*0a20*/  LDC.64 R6, c[0x0][0x390] ;  /* 0x0000e400ff067b82 */ /* 0x000e220000000a00 */
[----:B------:R-:W-:Y:S01]  /*0a30*/  UISETP.NE.AND UP0, UPT, UR6, UR12, UPT ;  /* 0x0000000c0600728c */ /* 0x000fe2000bf05270 */
[----:B------:R-:W-:-:S05]  /*0a40*/  IMAD R5, R4, R2, R3 ;  /* 0x0000000204057224 */ /* 0x000fca00078e0203 */
[----:B------:R-:W-:Y:S01]  /*0a50*/  PLOP3.LUT P0, PT, PT, PT, UP0, 0x80, 0x8 ;  /* 0x000000000008781c */ /* 0x000fe20003f0f008 */
[----:B0-----:R-:W-:-:S05]  /*0a60*/  IMAD.WIDE R6, R5, 0x4, R6 ;  /* 0x0000000405067825 */ /* 0x001fca00078e0206 */
[----:B------:R0:W-:Y:S07]  /*0a70*/  STG.E desc[UR10][R6.64], R11 ;  /* 0x0000000b06007986 */ /* 0x0001ee000c10190a */
[----:B------:R-:W-:Y:S05]  /*0a80*/  @!P0 EXIT ;  /* 0x000000000000894d */ /* 0x000fea0003800000 */
[----:B------:R-:W-:Y:S01]  /*0a90*/  HFMA2 R8, -RZ, RZ, 0, 5.9604644775390625e-08 ;  /* 0x00000001ff087431 */ /* 0x000fe200000001ff */
[----:B------:R-:W-:-:S04]  /*0aa0*/  MOV R5, UR6 ;  /* 0x0000000600057c02 */ /* 0x000fc80008000f00 */
[----:B------:R-:W-:-:S04]  /*0ab0*/  VIADDMNMX R5, R5, R8, UR12, !PT ;  /* 0x0000000c05057e46 */ /* 0x000fc8000f800108 */
[----:B------:R-:W-:-:S13]  /*0ac0*/  R2UR UR7, R5 ;  /* 0x00000000050772ca */ /* 0x000fda00000e0000 */
[----:B------:R-:W-:Y:S02]  /*0ad0*/  UIADD3 UR8, UPT, UPT, UR6, -UR7, URZ ;  /* 0x8000000706087290 */ /* 0x000fe4000fffe0ff */
[----:B------:R-:W-:Y:S02]  /*0ae0*/  UIADD3 UR4, UPT, UPT, -UR6, UR7, URZ ;  /* 0x0000000706047290 */ /* 0x000fe4000fffe1ff */
[----:B------:R-:W-:Y:S02]  /*0af0*/  UISETP.GT.U32.AND UP0, UPT, UR8, -0x8, UPT ;  /* 0xfffffff80800788c */ /* 0x000fe4000bf04070 */
[----:B------:R-:W-:-:S07]  /*0b00*/  ULOP3.LUT UR9, UR4, 0x7, URZ, 0xc0, !UPT ;  /* 0x0000000704097892 */ /* 0x000fce000f8ec0ff */
[----:B------:R-:W-:Y:S05]  /*0b10*/  BRA.U UP0, `(.L_x_5) ;  /* 0x0000000100e47547 */ /* 0x000fea000b800000 */
[----:B------:R-:W-:Y:S02]  /*0b20*/  USHF.R.U32.HI UR8, URZ, 0x2, UR12 ;  /* 0x00000002ff087899 */ /* 0x000fe4000801160c */
[----:B------:R-:W-:Y:S01]  /*0b30*/  MOV R9, UR12 ;  /* 0x0000000c00097c02 */ /* 0x000fe20008000f00 */
[----:B------:R-:W-:-:S03]  /*0b40*/  ULOP3.LUT UR4, UR4, 0xfffffff8, URZ, 0xc0, !UPT ;  /* 0xfffffff804047892 */ /* 0x000fc6000f8ec0ff */
[----:B------:R-:W-:Y:S01]  /*0b50*/  IMAD R5, R2, UR8, RZ ;  /* 0x0000000802057c24 */ /* 0x000fe2000f8e02ff */
[----:B------:R-:W-:-:S04]  /*0b60*/  UIADD3 UR4, UPT, UPT, -UR4, URZ, URZ ;  /* 0x000000ff04047290 */ /* 0x000fc8000fffe1ff */
[----:B------:R-:W-:Y:S01]  /*0b70*/  LEA R5, R5, R0, 0x2 ;  /* 0x0000000005057211 */ /* 0x000fe200078e10ff */
[----:B------:R-:W-:-:S03]  /*0b80*/  IMAD R0, R4, R9, UR6 ;  /* 0x0000000604007e24 */ /* 0x000fc6000f8e0209 */
[----:B------:R-:W-:-:S07]  /*0b90*/  IADD3 R5, PT, PT, R5, UR5, RZ ;  /* 0x0000000505057c10 */ /* 0x000fce000fffe0ff */
.L_x_6:
[----:B-1----:R-:W1:Y:S08]  /*0ba0*/  LDC.64 R8, c[0x0][0x380] ;  /* 0x0000e000ff087b82 */ /* 0x002e700000000a00 */
[----:B------:R-:W2:Y:S01]  /*0bb0*/  LDC.64 R12, c[0x0][0x388] ;  /* 0x0000e200ff0c7b82 */ /* 0x000ea20000000a00 */
[----:B-1----:R-:W-:-:S05]  /*0bc0*/  IMAD.WIDE R8, R0, 0x4, R8 ;  /* 0x0000000400087825 */ /* 0x002fca00078e0208 */
[----:B------:R-:W3:Y:S01]  /*0bd0*/  LDG.E R10, desc[UR10][R8.64] ;  /* 0x0000000a080a7981 */ /* 0x000ee2000c1e1900 */
[----:B--2---:R-:W-:-:S05]  /*0be0*/  IMAD.WIDE R12, R5, 0x4, R12 ;  /* 0x00000004050c7825 */ /* 0x004fca00078e020c */
[----:B------:R-:W3:Y:S02]  /*0bf0*/  LDG.E R14, desc[UR10][R12.64] ;  /* 0x0000000a0c0e7981 */ /* 0x000ee4000c1e1900 */
[----:B---3--:R-:W-:Y:S01]  /*0c00*/  FFMA R17, R10, R14, R11 ;  /* 0x0000000e0a117223 */ /* 0x008fe2000000000b */
[----:B0-----:R-:W-:-:S04]  /*0c10*/  IMAD.WIDE R10, R2, 0x4, R12 ;  /* 0x00000004020a7825 */ /* 0x001fc800078e020c */
[----:B------:R0:W-:Y:S04]  /*0c20*/  STG.E desc[UR10][R6.64], R17 ;  /* 0x0000001106007986 */ /* 0x0001e8000c10190a */
[----:B------:R-:W2:Y:S04]  /*0c30*/  LDG.E R14, desc[UR10][R8.64+0x4] ;  /* 0x0000040a080e7981 */ /* 0x000ea8000c1e1900 */
[----:B------:R-:W2:Y:S02]  /*0c40*/  LDG.E R15, desc[UR10][R10.64] ;  /* 0x0000000a0a0f7981 */ /* 0x000ea4000c1e1900 */
[----:B--2---:R-:W-:Y:S01]  /*0c50*/  FFMA R19, R14, R15, R17 ;  /* 0x0000000f0e137223 */ /* 0x004fe20000000011 */
[----:B------:R-:W-:-:S04]  /*0c60*/  IMAD.WIDE R14, R2, 0x4, R10 ;  /* 0x00000004020e7825 */ /* 0x000fc800078e020a */
[----:B------:R1:W-:Y:S04]  /*0c70*/  STG.E desc[UR10][R6.64], R19 ;  /* 0x0000001306007986 */ /* 0x0003e8000c10190a */
[----:B------:R-:W2:Y:S04]  /*0c80*/  LDG.E R16, desc[UR10][R8.64+0x8] ;  /* 0x0000080a08107981 */ /* 0x000ea8000c1e1900 */
[----:B------:R-:W2:Y:S01]  /*0c90*/  LDG.E R18, desc[UR10][R14.64] ;  /* 0x0000000a0e127981 */ /* 0x000ea2000c1e1900 */
[----:B------:R-:W-:-:S04]  /*0ca0*/  IMAD.WIDE R12, R2, 0x4, R14 ;  /* 0x00000004020c7825 */ /* 0x000fc800078e020e */
[----:B--2---:R-:W-:-:S05]  /*0cb0*/  FFMA R21, R16, R18, R19 ;  /* 0x0000001210157223 */ /* 0x004fca0000000013 */
[----:B------:R2:W-:Y:S04]  /*0cc0*/  STG.E desc[UR10][R6.64], R21 ;  /* 0x0000001506007986 */ /* 0x0005e8000c10190a */
[----:B------:R-:W3:Y:S04]  /*0cd0*/  LDG.E R16, desc[UR10][R8.64+0xc] ;  /* 0x00000c0a08107981 */ /* 0x000ee8000c1e1900 */
[----:B0-----:R-:W3:Y:S01]  /*0ce0*/  LDG.E R17, desc[UR10][R12.64] ;  /* 0x0000000a0c117981 */ /* 0x001ee2000c1e1900 */
[----:B------:R-:W-:-:S04]  /*0cf0*/  IMAD.WIDE R10, R2, 0x4, R12 ;  /* 0x00000004020a7825 */ /* 0x000fc800078e020c */
[----:B---3--:R-:W-:-:S05]  /*0d00*/  FFMA R17, R16, R17, R21 ;  /* 0x0000001110117223 */ /* 0x008fca0000000015 */
[----:B------:R0:W-:Y:S04]  /*0d10*/  STG.E desc[UR10][R6.64], R17 ;  /* 0x0000001106007986 */ /* 0x0001e8000c10190a */
[----:B------:R-:W1:Y:S04]  /*0d20*/  LDG.E R16, desc[UR10][R8.64+0x10] ;  /* 0x0000100a08107981 */ /* 0x000e68000c1e1900 */
[----:B------:R-:W1:Y:S01]  /*0d30*/  LDG.E R18, desc[UR10][R10.64] ;  /* 0x0000000a0a127981 */ /* 0x000e62000c1e1900 */
[----:B------:R-:W-:-:S04]  /*0d40*/  IMAD.WIDE R14, R2, 0x4, R10 ;  /* 0x00000004020e7825 */ /* 0x000fc800078e020a */
[----:B-1----:R-:W-:-:S05]  /*0d50*/  FFMA R19, R16, R18, R17 ;  /* 0x0000001210137223 */ /* 0x002fca0000000011 */
[----:B------:R1:W-:Y:S04]  /*0d60*/  STG.E desc[UR10][R6.64], R19 ;  /* 0x0000001306007986 */ /* 0x0003e8000c10190a */
[----:B------:R-:W2:Y:S04]  /*0d70*/  LDG.E R16, desc[UR10][R8.64+0x14] ;  /* 0x0000140a08107981 */ /* 0x000ea8000c1e1900 */
[----:B------:R-:W2:Y:S01]  /*0d80*/  LDG.E R18, desc[UR10][R14.64] ;  /* 0x0000000a0e127981 */ /* 0x000ea2000c1e1900 */
[----:B------:R-:W-:-:S04]  /*0d90*/  IMAD.WIDE R12, R2, 0x4, R14 ;  /* 0x00000004020c7825 */ /* 0x000fc800078e020e */
[----:B--2---:R-:W-:-:S05]  /*0da0*/  FFMA R21, R16, R18, R19 ;  /* 0x0000001210157223 */ /* 0x004fca0000000013 */
[----:B------:R1:W-:Y:S04]  /*0db0*/  STG.E desc[UR10][R6.64], R21 ;  /* 0x0000001506007986 */ /* 0x0003e8000c10190a */
[----:B------:R-:W2:Y:S04]  /*0dc0*/  LDG.E R16, desc[UR10][R8.64+0x18] ;  /* 0x0000180a08107981 */ /* 0x000ea8000c1e1900 */
[----:B0-----:R-:W2:Y:S02]  /*0dd0*/  LDG.E R17, desc[UR10][R12.64] ;  /* 0x0000000a0c117981 */ /* 0x001ea4000c1e1900 */
[----:B--2---:R-:W-:Y:S01]  /*0de0*/  FFMA R23, R16, R17, R21 ;  /* 0x0000001110177223 */ /* 0x004fe20000000015 */
[----:B------:R-:W-:-:S04]  /*0df0*/  IMAD.WIDE R16, R2, 0x4, R12 ;  /* 0x0000000402107825 */ /* 0x000fc800078e020c */
[----:B------:R1:W-:Y:S04]  /*0e00*/  STG.E desc[UR10][R6.64], R23 ;  /* 0x0000001706007986 */ /* 0x0003e8000c10190a */
[----:B------:R-:W2:Y:S04]  /*0e10*/  LDG.E R10, desc[UR10][R8.64+0x1c] ;  /* 0x00001c0a080a7981 */ /* 0x000ea8000c1e1900 */
[----:B------:R-:W2:Y:S01]  /*0e20*/  LDG.E R16, desc[UR10][R16.64] ;  /* 0x0000000a10107981 */ /* 0x000ea2000c1e1900 */
[----:B------:R-:W-:-:S04]  /*0e30*/  UIADD3 UR4, UPT, UPT, UR4, 0x8, URZ ;  /* 0x0000000804047890 */ /* 0x000fc8000fffe0ff */
[----:B------:R-:W-:Y:S01]  /*0e40*/  UISETP.NE.AND UP0, UPT, UR4, URZ, UPT ;  /* 0x000000ff0400728c */ /* 0x000fe2000bf05270 */
[----:B------:R-:W-:Y:S02]  /*0e50*/  IADD3 R0, PT, PT, R0, 0x8, RZ ;  /* 0x0000000800007810 */ /* 0x000fe40007ffe0ff */
[----:B------:R-:W-:Y:S01]  /*0e60*/  LEA R5, R2, R5, 0x3 ;  /* 0x0000000502057211 */ /* 0x000fe200078e18ff */
[----:B------:R-:W-:Y:S01]  /*0e70*/  UIADD3 UR6, UPT, UPT, UR6, 0x8, URZ ;  /* 0x0000000806067890 */ /* 0x000fe2000fffe0ff */
[----:B--2---:R-:W-:-:S05]  /*0e80*/  FFMA R11, R10, R16, R23 ;  /* 0x000000100a0b7223 */ /* 0x004fca0000000017 */
[----:B------:R1:W-:Y:S01]  /*0e90*/  STG.E desc[UR10][R6.64], R11 ;  /* 0x0000000b06007986 */ /* 0x0003e2000c10190a */
[----:B------:R-:W-:Y:S05]  /*0ea0*/  BRA.U UP0, `(.L_x_6) ;  /* 0xfffffffd003c7547 */ /* 0x000fea000b83ffff */
.L_x_5:
[----:B------:R-:W-:-:S13]  /*0eb0*/  ISETP.NE.AND P0, PT, RZ, UR9, PT ;  /* 0x00000009ff007c0c */ /* 0x000fda000bf05270 */
[----:B------:R-:W-:Y:S05]  /*0ec0*/  @!P0 EXIT ;  /* 0x000000000000894d */ /* 0x000fea0003800000 */
[----:B------:R-:W-:Y:S02]  /*0ed0*/  UISETP.GE.U32.AND UP0, UPT, UR9, 0x4, UPT ;  /* 0x000000040900788c */ /* 0x000fe4000bf06070 */
[----:B------:R-:W-:-:S07]  /*0ee0*/  ULOP3.LUT UR4, UR7, 0x3, URZ, 0xc0, !UPT ;  /* 0x0000000307047892 */ /* 0x000fce000f8ec0ff */
[----:B------:R-:W-:Y:S05]  /*0ef0*/  BRA.U !UP0, `(.L_x_7) ;  /* 0x00000001086c7547 */ /* 0x000fea000b800000 */
[----:B------:R-:W2:Y:S01]  /*0f00*/  LDC.64 R12, c[0x0][0x388] ;  /* 0x0000e200ff0c7b82 */ /* 0x000ea20000000a00 */
[----:B------:R-:W-:Y:S01]  /*0f10*/  MOV R15, UR12 ;  /* 0x0000000c000f7c02 */ /* 0x000fe20008000f00 */
[----:B------:R-:W-:-:S04]  /*0f20*/  IMAD R5, R2, UR6, R3 ;  /* 0x0000000602057c24 */ /* 0x000fc8000f8e0203 */
[----:B------:R-:W-:Y:S02]  /*0f30*/  IMAD R15, R4, R15, UR6 ;  /* 0x00000006040f7e24 */ /* 0x000fe4000f8e020f */
[----:B------:R-:W3:Y:S01]  /*0f40*/  LDC.64 R8, c[0x0][0x380] ;  /* 0x0000e000ff087b82 */ /* 0x000ee20000000a00 */
[----:B--2---:R-:W-:-:S05]  /*0f50*/  IMAD.WIDE R12, R5, 0x4, R12 ;  /* 0x00000004050c7825 */ /* 0x004fca00078e020c */
[----:B------:R-:W2:Y:S01]  /*0f60*/  LDG.E R5, desc[UR10][R12.64] ;  /* 0x0000000a0c057981 */ /* 0x000ea2000c1e1900 */
[----:B---3--:R-:W-:-:S05]  /*0f70*/  IMAD.WIDE R8, R15, 0x4, R8 ;  /* 0x000000040f087825 */ /* 0x008fca00078e0208 */
[----:B------:R-:W2:Y:S02]  /*0f80*/  LDG.E R0, desc[UR10][R8.64] ;  /* 0x0000000a08007981 */ /* 0x000ea4000c1e1900 */
[----:B--2---:R-:W-:Y:S01]  /*0f90*/  FFMA R5, R0, R5, R11 ;  /* 0x0000000500057223 */ /* 0x004fe2000000000b */
[----:B01----:R-:W-:-:S04]  /*0fa0*/  IMAD.WIDE R10, R2, 0x4, R12 ;  /* 0x00000004020a7825 */ /* 0x003fc800078e020c */
[----:B------:R2:W-:Y:S04]  /*0fb0*/  STG.E desc[UR10][R6.64], R5 ;  /* 0x0000000506007986 */ /* 0x0005e8000c10190a */
[----:B------:R-:W3:Y:S04]  /*0fc0*/  LDG.E R0, desc[UR10][R8.64+0x4] ;  /* 0x0000040a08007981 */ /* 0x000ee8000c1e1900 */
[----:B------:R-:W3:Y:S02]  /*0fd0*/  LDG.E R14, desc[UR10][R10.64] ;  /* 0x0000000a0a0e7981 */ /* 0x000ee4000c1e1900 */
[----:B---3--:R-:W-:Y:S01]  /*0fe0*/  FFMA R17, R0, R14, R5 ;  /* 0x0000000e00117223 */ /* 0x008fe20000000005 */
[----:B------:R-:W-:-:S04]  /*0ff0*/  IMAD.WIDE R14, R2, 0x4, R10 ;  /* 0x00000004020e7825 */ /* 0x000fc800078e020a */
[----:B------:R2:W-:Y:S04]  /*1000*/  STG.E desc[UR10][R6.64], R17 ;  /* 0x0000001106007986 */ /* 0x0005e8000c10190a */
[----:B------:R-:W3:Y:S04]  /*1010*/  LDG.E R0, desc[UR10][R8.64+0x8] ;  /* 0x0000080a08007981 */ /* 0x000ee8000c1e1900 */
[----:B------:R-:W3:Y:S02]  /*1020*/  LDG.E R12, desc[UR10][R14.64] ;  /* 0x0000000a0e0c7981 */ /* 0x000ee4000c1e1900 */
[----:B---3--:R-:W-:Y:S01]  /*1030*/  FFMA R19, R0, R12, R17 ;  /* 0x0000000c00137223 */ /* 0x008fe20000000011 */
[----:B------:R-:W-:-:S04]  /*1040*/  IMAD.WIDE R12, R2, 0x4, R14 ;  /* 0x00000004020c7825 */ /* 0x000fc800078e020e */
[----:B------:R2:W-:Y:S04]  /*1050*/  STG.E desc[UR10][R6.64], R19 ;  /* 0x0000001306007986 */ /* 0x0005e8000c10190a */
[----:B------:R-:W3:Y:S04]  /*1060*/  LDG.E R0, desc[UR10][R8.64+0xc] ;  /* 0x00000c0a08007981 */ /* 0x000ee8000c1e1900 */
[----:B------:R-:W3:Y:S01]  /*1070*/  LDG.E R12, desc[UR10][R12.64] ;  /* 0x0000000a0c0c7981 */ /* 0x000ee2000c1e1900 */
[----:B------:R-:W-:Y:S01]  /*1080*/  UIADD3 UR6, UPT, UPT, UR6, 0x4, URZ ;  /* 0x0000000406067890 */ /* 0x000fe2000fffe0ff */
[----:B---3--:R-:W-:-:S05]  /*1090*/  FFMA R11, R0, R12, R19 ;  /* 0x0000000c000b7223 */ /* 0x008fca0000000013 */
[----:B------:R2:W-:Y:S06]  /*10a0*/  STG.E desc[UR10][R6.64], R11 ;  /* 0x0000000b06007986 */ /* 0x0005ec000c10190a */
.L_x_7:
[----:B------:R-:W-:-:S13]  /*10b0*/  ISETP.NE.AND P0, PT, RZ, UR4, PT ;  /* 0x00000004ff007c0c */ /* 0x000fda000bf05270 */
[----:B------:R-:W-:Y:S05]  /*10c0*/  @!P0 EXIT ;  /* 0x000000000000894d */ /* 0x000fea0003800000 */
[----:B------:R-:W-:-:S09]  /*10d0*/  UISETP.NE.AND UP0, UPT, UR4, 0x1, UPT ;  /* 0x000000010400788c */ /* 0x000fd2000bf05270 */
[----:B------:R-:W-:Y:S05]  /*10e0*/  BRA.U !UP0, `(.L_x_8) ;  /* 0x0000000108447547 */ /* 0x000fea000b800000 */
[----:B------:R-:W3:Y:S01]  /*10f0*/  LDC.64 R12, c[0x0][0x388] ;  /* 0x0000e200ff0c7b82 */ /* 0x000ee20000000a00 */
[----:B--2---:R-:W-:Y:S01]  /*1100*/  MOV R5, UR12 ;  /* 0x0000000c00057c02 */ /* 0x004fe20008000f00 */
[----:B------:R-:W-:-:S04]  /*1110*/  IMAD R15, R2, UR6, R3 ;  /* 0x00000006020f7c24 */ /* 0x000fc8000f8e0203 */
[----:B------:R-:W-:Y:S02]  /*1120*/  IMAD R5, R4, R5, UR6 ;  /* 0x0000000604057e24 */ /* 0x000fe4000f8e0205 */
[----:B------:R-:W2:Y:S01]  /*1130*/  LDC.64 R8, c[0x0][0x380] ;  /* 0x0000e000ff087b82 */ /* 0x000ea20000000a00 */
[----:B---3--:R-:W-:-:S04]  /*1140*/  IMAD.WIDE R12, R15, 0x4, R12 ;  /* 0x000000040f0c7825 */ /* 0x008fc800078e020c */
[----:B--2---:R-:W-:Y:S02]  /*1150*/  IMAD.WIDE R8, R5, 0x4, R8 ;  /* 0x0000000405087825 */ /* 0x004fe400078e0208 */
[----:B------:R-:W2:Y:S04]  /*1160*/  LDG.E R5, desc[UR10][R12.64] ;  /* 0x0000000a0c057981 */ /* 0x000ea8000c1e1900 */
[----:B------:R-:W2:Y:S01]  /*1170*/  LDG.E R0, desc[UR10][R8.64] ;  /* 0x0000000a08007981 */ /* 0x000ea2000c1e1900 */
[----:B------:R-:W-:-:S04]  /*1180*/  IMAD.WIDE R14, R2, 0x4, R12 ;  /* 0x00000004020e7825 */ /* 0x000fc800078e020c */
[----:B--2---:R-:W-:-:S05]  /*1190*/  FFMA R5, R0, R5, R11 ;  /* 0x0000000500057223 */ /* 0x004fca000000000b */
[----:B------:R3:W-:Y:S04]  /*11a0*/  STG.E desc[UR10][R6.64], R5 ;  /* 0x0000000506007986 */ /* 0x0007e8000c10190a */
[----:B------:R-:W0:Y:S04]  /*11b0*/  LDG.E R0, desc[UR10][R8.64+0x4] ;  /* 0x0000040a08007981 */ /* 0x000e28000c1e1900 */
[----:B------:R-:W0:Y:S01]  /*11c0*/  LDG.E R14, desc[UR10][R14.64] ;  /* 0x0000000a0e0e7981 */ /* 0x000e22000c1e1900 */
[----:B------:R-:W-:Y:S01]  /*11d0*/  UIADD3 UR6, UPT, UPT, UR6, 0x2, URZ ;  /* 0x0000000206067890 */ /* 0x000fe2000fffe0ff */
[----:B01----:R-:W-:-:S05]  /*11e0*/  FFMA R11, R0, R14, R5 ;  /* 0x0000000e000b7223 */ /* 0x003fca0000000005 */
[----:B------:R3:W-:Y:S06]  /*11f0*/  STG.E desc[UR10][R6.64], R11 ;  /* 0x0000000b06007986 */ /* 0x0007ec000c10190a */
.L_x_8:
[----:B------:R-:W-:-:S04]  /*1200*/  ULOP3.LUT UR4, UR7, 0x1, URZ, 0xc0, !UPT ;  /* 0x0000000107047892 */ /* 0x000fc8000f8ec0ff */
[----:B------:R-:W-:-:S06]  /*1210*/  UISETP.NE.U32.AND UP0, UPT, UR4, 0x1, UPT ;  /* 0x000000010400788c */ /* 0x000fcc000bf05070 */
[----:B------:R-:W-:-:S13]  /*1220*/  PLOP3.LUT P0, PT, PT, PT, UP0, 0x80, 0x8 ;  /* 0x000000000008781c */ /* 0x000fda0003f0f008 */
[----:B------:R-:W-:Y:S05]  /*1230*/  @P0 EXIT ;  /* 0x000000000000094d */ /* 0x000fea0003800000 */
[----:B------:R-:W4:Y:S01]  /*1240*/  LDC.64 R12, c[0x0][0x388] ;  /* 0x0000e200ff0c7b82 */ /* 0x000f220000000a00 */
[----:B------:R-:W-:Y:S01]  /*1250*/  MOV R15, UR12 ;  /* 0x0000000c000f7c02 */ /* 0x000fe20008000f00 */
[----:B--23--:R-:W-:-:S04]  /*1260*/  IMAD R5, R2, UR6, R3 ;  /* 0x0000000602057c24 */ /* 0x00cfc8000f8e0203 */
[----:B------:R-:W-:Y:S02]  /*1270*/  IMAD R3, R4, R15, UR6 ;  /* 0x0000000604037e24 */ /* 0x000fe4000f8e020f */
[----:B------:R-:W2:Y:S01]  /*1280*/  LDC.64 R8, c[0x0][0x380] ;  /* 0x0000e000ff087b82 */ /* 0x000ea20000000a00 */
[----:B----4-:R-:W-:-:S06]  /*1290*/  IMAD.WIDE R4, R5, 0x4, R12 ;  /* 0x0000000405047825 */ /* 0x010fcc00078e020c */
[----:B------:R-:W0:Y:S01]  /*12a0*/  LDG.E R4, desc[UR10][R4.64] ;  /* 0x0000000a04047981 */ /* 0x000e22000c1e1900 */
[----:B--2---:R-:W-:-:S06]  /*12b0*/  IMAD.WIDE R2, R3, 0x4, R8 ;  /* 0x0000000403027825 */ /* 0x004fcc00078e0208 */
[----:B------:R-:W0:Y:S02]  /*12c0*/  LDG.E R2, desc[UR10][R2.64] ;  /* 0x0000000a02027981 */ /* 0x000e24000c1e1900 */
[----:B01----:R-:W-:-:S05]  /*12d0*/  FFMA R11, R2, R4, R11 ;  /* 0x00000004020b7223 */ /* 0x003fca000000000b */
[----:B------:R-:W-:Y:S01]  /*12e0*/  STG.E desc[UR10][R6.64], R11 ;  /* 0x0000000b06007986 */ /* 0x000fe2000c10190a */
[----:B------:R-:W-:Y:S05]  /*12f0*/  EXIT ;  /* 0x000000000000794d */ /* 0x000fea0003800000 */
.L_x_9:
[----:B------:R-:W-:-:S00]  /*1300*/  BRA `(.L_x_9) ;  /* 0xfffffffc00fc7947 */ /* 0x000fc0000383ffff */
[----:B------:R-:W-:-:S00]  /*1310*/  NOP ;  /* 0x0000000000007918 */ /* 0x000fc00000000000 */
        /* <DEDUP_REMOVED lines=14> */
.L_x_24:


//--------------------- .text._Z21matrixMulSharedKernelPKfS0_Pfiii --------------------------
	.section	.text._Z21matrixMulSharedKernelPKfS0_Pfiii,"ax",@progbits
	.align	128
        .global         _Z21matrixMulSharedKernelPKfS0_Pfiii
        .type           _Z21matrixMulSharedKernelPKfS0_Pfiii,@function
        .size           _Z21matrixMulSharedKernelPKfS0_Pfiii,(.L_x_25 - _Z21matrixMulSharedKernelPKfS0_Pfiii)
        .other          _Z21matrixMulSharedKernelPKfS0_Pfiii,@"STO_CUDA_ENTRY STV_DEFAULT"
_Z21matrixMulSharedKernelPKfS0_Pfiii:
.text._Z21matrixMulSharedKernelPKfS0_Pfiii:
[----:B------:R-:W-:Y:S08]  /*0000*/  LDC R1, c[0x0][0x37c] ;  /* 0x0000df00ff017b82 */ /* 0x000ff00000000800 */
[----:B------:R-:W0:Y:S01]  /*0010*/  LDC R0, c[0x0][0x364] ;  /* 0x0000d900ff007b82 */ /* 0x000e220000000800 */
[----:B------:R-:W1:Y:S01]  /*0020*/  LDCU.64 UR10, c[0x0][0x358] ;  /* 0x00006b00ff0a77ac */ /* 0x000e620008000a00 */
[----:B------:R-:W-:-:S06]  /*0030*/  HFMA2 R27, -RZ, RZ, 0, 0 ;  /* 0x00000000ff1b7431 */ /* 0x000fcc00000001ff */
[----:B------:R-:W2:Y:S08]  /*0040*/  LDC R2, c[0x0][0x360] ;  /* 0x0000d800ff027b82 */ /* 0x000eb00000000800 */
[----:B------:R-:W3:Y:S08]  /*0050*/  LDC R10, c[0x0][0x39c] ;  /* 0x0000e700ff0a7b82 */ /* 0x000ef00000000800 */
[----:B------:R-:W-:Y:S01]  /*0060*/  S2UR UR4, SR_CTAID.Y ;  /* 0x00000000000479c3 */ /* 0x000fe20000002600 */
[----:B--2---:R-:W2:Y:S01]  /*0070*/  I2F.U32.RP R6, R2 ;  /* 0x0000000200067306 */ /* 0x004ea20000209000 */
[----:B------:R-:W-:-:S06]  /*0080*/  ISETP.NE.U32.AND P2, PT, R2, RZ, PT ;  /* 0x000000ff0200720c */ /* 0x000fcc0003f45070 */
[----:B------:R-:W4:Y:S01]  /*0090*/  S2UR UR5, SR_CTAID.X ;  /* 0x00000000000579c3 */ /* 0x000f220000002500 */
[----:B--2---:R-:W2:Y:S02]  /*00a0*/  MUFU.RCP R6, R6 ;  /* 0x0000000600067308 */ /* 0x004ea40000001000 */
[----:B--2---:R-:W-:-:S06]  /*00b0*/  IADD3 R4, PT, PT, R6, 0xffffffe, RZ ;  /* 0x0ffffffe06047810 */ /* 0x004fcc0007ffe0ff */
[----:B------:R2:W5:Y:S02]  /*00c0*/  F2I.FTZ.U32.TRUNC.NTZ R5, R4 ;  /* 0x0000000400057305 */ /* 0x000564000021f000 */
[----:B--2---:R-:W-:Y:S01]  /*00d0*/  IMAD.MOV.U32 R4, RZ, RZ, RZ ;  /* 0x000000ffff047224 */ /* 0x004fe200078e00ff */
[----:B-----5:R-:W-:-:S05]  /*00e0*/  IADD3 R3, PT, PT, RZ, -R5, RZ ;  /* 0x80000005ff037210 */ /* 0x020fca0007ffe0ff */
[----:B------:R-:W-:-:S04]  /*00f0*/  IMAD R3, R3, R2, RZ ;  /* 0x0000000203037224 */ /* 0x000fc800078e02ff */
[----:B------:R-:W-:Y:S01]  /*0100*/  IMAD.HI.U32 R8, R5, R3, R4 ;  /* 0x0000000305087227 */ /* 0x000fe200078e0004 */
[----:B---3--:R-:W-:Y:S01]  /*0110*/  IADD3 R3, PT, PT, R2, -0x1, R10 ;  /* 0xffffffff02037810 */ /* 0x008fe20007ffe00a */
[----:B------:R-:W4:Y:S04]  /*0120*/  S2R R5, SR_TID.X ;  /* 0x0000000000057919 */ /* 0x000f280000002100 */
[----:B------:R-:W-:-:S05]  /*0130*/  IMAD.HI.U32 R19, R8, R3, RZ ;  /* 0x0000000308137227 */ /* 0x000fca00078e00ff */
[----:B------:R-:W-:-:S05]  /*0140*/  IADD3 R7, PT, PT, -R19, RZ, RZ ;  /* 0x000000ff13077210 */ /* 0x000fca0007ffe1ff */
[----:B------:R-:W-:Y:S02]  /*0150*/  IMAD R7, R2, R7, R3 ;  /* 0x0000000702077224 */ /* 0x000fe400078e0203 */
[----:B------:R-:W0:Y:S03]  /*0160*/  S2R R3, SR_TID.Y ;  /* 0x0000000000037919 */ /* 0x000e260000002200 */
[----:B------:R-:W-:-:S13]  /*0170*/  ISETP.GE.U32.AND P0, PT, R7, R2, PT ;  /* 0x000000020700720c */ /* 0x000fda0003f06070 */
[-C--:B------:R-:W-:Y:S01]  /*0180*/  @P0 IADD3 R7, PT, PT, R7, -R2.reuse, RZ ;  /* 0x8000000207070210 */ /* 0x080fe20007ffe0ff */
[----:B------:R-:W-:Y:S02]  /*0190*/  @P0 VIADD R19, R19, 0x1 ;  /* 0x0000000113130836 */ /* 0x000fe40000000000 */
[----:B----4-:R-:W-:Y:S01]  /*01a0*/  IMAD R20, R2, UR5, R5 ;  /* 0x0000000502147c24 */ /* 0x010fe2000f8e0205 */
[----:B------:R-:W-:Y:S01]  /*01b0*/  ISETP.GE.U32.AND P1, PT, R7, R2, PT ;  /* 0x000000020700720c */ /* 0x000fe20003f26070 */
[----:B0-----:R-:W-:-:S12]  /*01c0*/  IMAD R21, R0, UR4, R3 ;  /* 0x0000000400157c24 */ /* 0x001fd8000f8e0203 */
[----:B------:R-:W-:Y:S02]  /*01d0*/  @P1 IADD3 R19, PT, PT, R19, 0x1, RZ ;  /* 0x0000000113131810 */ /* 0x000fe40007ffe0ff */
[----:B------:R-:W-:-:S04]  /*01e0*/  @!P2 LOP3.LUT R19, RZ, R2, RZ, 0x33, !PT ;  /* 0x00000002ff13a212 */ /* 0x000fc800078e33ff */
[----:B------:R-:W-:-:S13]  /*01f0*/  ISETP.GE.AND P0, PT, R19, 0x1, PT ;  /* 0x000000011300780c */ /* 0x000fda0003f06270 */
[----:B-1----:R-:W-:Y:S05]  /*0200*/  @!P0 BRA `(.L_x_10) ;  /* 0x0000000800708947 */ /* 0x002fea0003800000 */
[----:B------:R-:W0:Y:S01]  /*0210*/  S2UR UR6, SR_CgaCtaId ;  /* 0x00000000000679c3 */ /* 0x000e220000008800 */
[----:B------:R-:W-:Y:S01]  /*0220*/  UMOV UR4, 0x400 ;  /* 0x0000040000047882 */ /* 0x000fe20000000000 */
[----:B------:R-:W-:Y:S01]  /*0230*/  IMAD R17, R21, R10, R5 ;  /* 0x0000000a15117224 */ /* 0x000fe200078e0205 */
[----:B------:R-:W-:Y:S01]  /*0240*/  UIADD3 UR5, UPT, UPT, UR4, 0x1000, URZ ;  /* 0x0000100004057890 */ /* 0x000fe2000fffe0ff */
[C---:B------:R-:W-:Y:S01]  /*0250*/  LOP3.LUT R7, R2.reuse, 0xf, RZ, 0xc0, !PT ;  /* 0x0000000f02077812 */ /* 0x040fe200078ec0ff */
[----:B------:R-:W-:Y:S01]  /*0260*/  IMAD.MOV.U32 R27, RZ, RZ, RZ ;  /* 0x000000ffff1b7224 */ /* 0x000fe200078e00ff */
[C---:B------:R-:W-:Y:S02]  /*0270*/  LOP3.LUT R6, R2.reuse, 0x7, RZ, 0xc0, !PT ;  /* 0x0000000702067812 */ /* 0x040fe400078ec0ff */
[----:B------:R-:W-:Y:S01]  /*0280*/  LOP3.LUT R4, R2, 0x3, RZ, 0xc0, !PT ;  /* 0x0000000302047812 */ /* 0x000fe200078ec0ff */
[----:B0-----:R-:W-:Y:S02]  /*0290*/  ULEA UR5, UR6, UR5, 0x18 ;  /* 0x0000000506057291 */ /* 0x001fe4000f8ec0ff */
[----:B------:R-:W-:-:S04]  /*02a0*/  ULEA UR4, UR6, UR4, 0x18 ;  /* 0x0000000406047291 */ /* 0x000fc8000f8ec0ff */
[----:B------:R-:W-:Y:S02]  /*02b0*/  LEA R16, R5, UR5, 0x2 ;  /* 0x0000000505107c11 */ /* 0x000fe4000f8e10ff */
[----:B------:R-:W-:Y:S01]  /*02c0*/  LEA R18, R3, UR4, 0x7 ;  /* 0x0000000403127c11 */ /* 0x000fe2000f8e38ff */
[----:B------:R-:W-:-:S06]  /*02d0*/  UMOV UR4, URZ ;  /* 0x000000ff00047c82 */ /* 0x000fcc0008000000 */
.L_x_16:
[----:B0-----:R-:W0:Y:S01]  /*02e0*/  LDCU.64 UR6, c[0x0][0x398] ;  /* 0x00007300ff0677ac */ /* 0x001e220008000a00 */
[----:B------:R-:W-:Y:S01]  /*02f0*/  IMAD R12, R2, UR4, RZ ;  /* 0x00000004020c7c24 */ /* 0x000fe2000f8e02ff */
[----:B------:R-:W-:Y:S01]  /*0300*/  MOV R14, RZ ;  /* 0x000000ff000e7202 */ /* 0x000fe20000000f00 */
[----:B------:R-:W-:Y:S01]  /*0310*/  IMAD R15, R0, UR4, R3 ;  /* 0x00000004000f7c24 */ /* 0x000fe2000f8e0203 */
[----:B------:R-:W1:Y:S02]  /*0320*/  LDCU UR8, c[0x0][0x3a0] ;  /* 0x00007400ff0877ac */ /* 0x000e640008000800 */
[----:B------:R-:W-:-:S04]  /*0330*/  IADD3 R8, PT, PT, R12, R5, RZ ;  /* 0x000000050c087210 */ /* 0x000fc80007ffe0ff */
[----:B0-----:R-:W-:Y:S02]  /*0340*/  ISETP.GE.U32.AND P0, PT, R8, UR7, PT ;  /* 0x0000000708007c0c */ /* 0x001fe4000bf06070 */
[----:B------:R-:W-:Y:S02]  /*0350*/  ISETP.GE.U32.AND P1, PT, R15, UR7, PT ;  /* 0x000000070f007c0c */ /* 0x000fe4000bf26070 */
[----:B------:R-:W-:Y:S02]  /*0360*/  ISETP.GE.OR P0, PT, R21, UR6, P0 ;  /* 0x0000000615007c0c */ /* 0x000fe40008706670 */
[----:B-1----:R-:W-:-:S11]  /*0370*/  ISETP.GE.OR P1, PT, R20, UR8, P1 ;  /* 0x0000000814007c0c */ /* 0x002fd60008f26670 */
[----:B------:R-:W0:Y:S01]  /*0380*/  @!P0 LDC.64 R10, c[0x0][0x380] ;  /* 0x0000e000ff0a8b82 */ /* 0x000e220000000a00 */
[----:B------:R-:W-:Y:S01]  /*0390*/  @!P0 IADD3 R13, PT, PT, R17, R12, RZ ;  /* 0x0000000c110d8210 */ /* 0x000fe20007ffe0ff */
[----:B------:R-:W-:Y:S02]  /*03a0*/  @!P1 IMAD R15, R15, UR8, R20 ;  /* 0x000000080f0f9c24 */ /* 0x000fe4000f8e0214 */
[----:B------:R-:W-:-:S04]  /*03b0*/  IMAD.MOV.U32 R12, RZ, RZ, RZ ;  /* 0x000000ffff0c7224 */ /* 0x000fc800078e00ff */
[----:B------:R-:W1:Y:S01]  /*03c0*/  @!P1 LDC.64 R8, c[0x0][0x388] ;  /* 0x0000e200ff089b82 */ /* 0x000e620000000a00 */
[----:B0-----:R-:W-:-:S05]  /*03d0*/  @!P0 IMAD.WIDE R10, R13, 0x4, R10 ;  /* 0x000000040d0a8825 */ /* 0x001fca00078e020a */
[----:B------:R-:W2:Y:S01]  /*03e0*/  @!P0 LDG.E R12, desc[UR10][R10.64] ;  /* 0x0000000a0a0c8981 */ /* 0x000ea2000c1e1900 */
[----:B-1----:R-:W-:-:S05]  /*03f0*/  @!P1 IMAD.WIDE R8, R15, 0x4, R8 ;  /* 0x000000040f089825 */ /* 0x002fca00078e0208 */
[----:B------:R-:W3:Y:S01]  /*0400*/  @!P1 LDG.E R14, desc[UR10][R8.64] ;  /* 0x0000000a080e9981 */ /* 0x000ee2000c1e1900 */
[----:B------:R-:W-:Y:S02]  /*0410*/  ISETP.GE.U32.AND P1, PT, R2, 0x10, PT ;  /* 0x000000100200780c */ /* 0x000fe40003f26070 */
[----:B------:R-:W-:Y:S01]  /*0420*/  LEA R22, R3, UR5, 0x7 ;  /* 0x0000000503167c11 */ /* 0x000fe2000f8e38ff */
[----:B------:R-:W-:Y:S01]  /*0430*/  UIADD3 UR4, UPT, UPT, UR4, 0x1, URZ ;  /* 0x0000000104047890 */ /* 0x000fe2000fffe0ff */
[----:B------:R-:W-:-:S03]  /*0440*/  LEA R13, R5, R18, 0x2 ;  /* 0x00000012050d7211 */ /* 0x000fc600078e10ff */
[----:B------:R-:W-:Y:S02]  /*0450*/  IMAD R15, R5, 0x4, R22 ;  /* 0x00000004050f7824 */ /* 0x000fe400078e0216 */
[----:B------:R-:W-:Y:S01]  /*0460*/  HFMA2 R23, -RZ, RZ, 0, 0 ;  /* 0x00000000ff177431 */ /* 0x000fe200000001ff */
[----:B------:R-:W-:Y:S01]  /*0470*/  ISETP.NE.AND P0, PT, R19, UR4, PT ;  /* 0x0000000413007c0c */ /* 0x000fe2000bf05270 */
[----:B--2---:R0:W-:Y:S04]  /*0480*/  STS [R13], R12 ;  /* 0x0000000c0d007388 */ /* 0x0041e80000000800 */
[----:B---3--:R0:W-:Y:S01]  /*0490*/  STS [R15], R14 ;  /* 0x0000000e0f007388 */ /* 0x0081e20000000800 */
[----:B------:R-:W-:Y:S06]  /*04a0*/  BAR.SYNC.DEFER_BLOCKING 0x0 ;  /* 0x0000000000007b1d */ /* 0x000fec0000010000 */
[----:B------:R-:W-:Y:S05]  /*04b0*/  @!P1 BRA `(.L_x_11) ;  /* 0x0000000000d89947 */ /* 0x000fea0003800000 */
[----:B------:R-:W1:Y:S01]  /*04c0*/  S2UR UR6, SR_CgaCtaId ;  /* 0x00000000000679c3 */ /* 0x000e620000008800 */
[----:B------:R-:W-:Y:S01]  /*04d0*/  UMOV UR5, 0x400 ;  /* 0x0000040000057882 */ /* 0x000fe20000000000 */
[C---:B------:R-:W-:Y:S01]  /*04e0*/  LOP3.LUT R23, R2.reuse, 0xfffffff0, RZ, 0xc0, !PT ;  /* 0xfffffff002177812 */ /* 0x040fe200078ec0ff */
[----:B------:R-:W-:Y:S01]  /*04f0*/  UIADD3 UR8, UPT, UPT, UR5, 0x1000, URZ ;  /* 0x0000100005087890 */ /* 0x000fe2000fffe0ff */
[----:B------:R-:W-:Y:S02]  /*0500*/  LOP3.LUT R22, R2, 0x7f0, RZ, 0xc0, !PT ;  /* 0x000007f002167812 */ /* 0x000fe400078ec0ff */
[----:B------:R-:W-:Y:S01]  /*0510*/  IADD3 R23, PT, PT, -R23, RZ, RZ ;  /* 0x000000ff17177210 */ /* 0x000fe20007ffe1ff */
[----:B-1----:R-:W-:Y:S02]  /*0520*/  ULEA UR7, UR6, UR5, 0x18 ;  /* 0x0000000506077291 */ /* 0x002fe4000f8ec0ff */
[----:B------:R-:W-:-:S04]  /*0530*/  ULEA UR5, UR6, UR8, 0x18 ;  /* 0x0000000806057291 */ /* 0x000fc8000f8ec0ff */
[----:B------:R-:W-:Y:S02]  /*0540*/  LEA R18, R3, UR7, 0x7 ;  /* 0x0000000703127c11 */ /* 0x000fe4000f8e38ff */
[----:B------:R-:W-:-:S03]  /*0550*/  LEA R16, R5, UR5, 0x2 ;  /* 0x0000000505107c11 */ /* 0x000fc6000f8e10ff */
[----:B------:R-:W-:Y:S01]  /*0560*/  VIADD R25, R18, 0x20 ;  /* 0x0000002012197836 */ /* 0x000fe20000000000 */
[----:B------:R-:W-:-:S07]  /*0570*/  IADD3 R24, PT, PT, R16, 0x400, RZ ;  /* 0x0000040010187810 */ /* 0x000fce0007ffe0ff */
.L_x_12:
[----:B------:R-:W-:Y:S01]  /*0580*/  LDS R8, [R24+-0x400] ;  /* 0xfffc000018087984 */ /* 0x000fe20000000800 */
[----:B------:R-:W-:-:S03]  /*0590*/  IADD3 R23, PT, PT, R23, 0x10, RZ ;  /* 0x0000001017177810 */ /* 0x000fc60007ffe0ff */
[----:B0-----:R-:W0:Y:S01]  /*05a0*/  LDS.128 R12, [R25+-0x20] ;  /* 0xffffe000190c7984 */ /* 0x001e220000000c00 */
[----:B------:R-:W-:-:S03]  /*05b0*/  ISETP.NE.AND P1, PT, R23, RZ, PT ;  /* 0x000000ff1700720c */ /* 0x000fc60003f25270 */
[----:B------:R-:W1:Y:S04]  /*05c0*/  LDS R9, [R24+-0x380] ;  /* 0xfffc800018097984 */ /* 0x000e680000000800 */
[----:B------:R-:W2:Y:S04]  /*05d0*/  LDS R10, [R24+-0x300] ;  /* 0xfffd0000180a7984 */ /* 0x000ea80000000800 */
[----:B------:R-:W3:Y:S04]  /*05e0*/  LDS R26, [R24+-0x280] ;  /* 0xfffd8000181a7984 */ /* 0x000ee80000000800 */
[----:B------:R-:W-:Y:S01]  /*05f0*/  LDS R29, [R24+0x380] ;  /* 0x00038000181d7984 */ /* 0x000fe20000000800 */
[----:B0-----:R-:W-:-:S03]  /*0600*/  FFMA R8, R12, R8, R27 ;  /* 0x000000080c087223 */ /* 0x001fc6000000001b */
[----:B------:R-:W-:Y:S01]  /*0610*/  LDS R12, [R24+-0x100] ;  /* 0xffff0000180c7984 */ /* 0x000fe20000000800 */
[----:B-1----:R-:W-:-:S03]  /*0620*/  FFMA R9, R9, R13, R8 ;  /* 0x0000000d09097223 */ /* 0x002fc60000000008 */
[----:B------:R-:W-:Y:S01]  /*0630*/  LDS R13, [R24+-0x200] ;  /* 0xfffe0000180d7984 */ /* 0x000fe20000000800 */
[----:B--2---:R-:W-:-:S03]  /*0640*/  FFMA R27, R10, R14, R9 ;  /* 0x0000000e0a1b7223 */ /* 0x004fc60000000009 */
[----:B------:R-:W0:Y:S01]  /*0650*/  LDS.128 R8, [R25+-0x10] ;  /* 0xfffff00019087984 */ /* 0x000e220000000c00 */
[----:B---3--:R-:W-:-:S03]  /*0660*/  FFMA R15, R26, R15, R27 ;  /* 0x0000000f1a0f7223 */ /* 0x008fc6000000001b */
[----:B------:R-:W1:Y:S04]  /*0670*/  LDS R27, [R24+-0x180] ;  /* 0xfffe8000181b7984 */ /* 0x000e680000000800 */
[----:B------:R-:W2:Y:S01]  /*0680*/  LDS R26, [R24+-0x80] ;  /* 0xffff8000181a7984 */ /* 0x000ea20000000800 */
[----:B0-----:R-:W-:-:S04]  /*0690*/  FFMA R8, R8, R13, R15 ;  /* 0x0000000d08087223 */ /* 0x001fc8000000000f */
[----:B-1----:R-:W-:Y:S02]  /*06a0*/  FFMA R27, R27, R9, R8 ;  /* 0x000000091b1b7223 */ /* 0x002fe40000000008 */
[----:B------:R-:W-:Y:S02]  /*06b0*/  LDS R9, [R24] ;  /* 0x0000000018097984 */ /* 0x000fe40000000800 */
[----:B------:R-:W-:Y:S02]  /*06c0*/  FFMA R27, R12, R10, R27 ;  /* 0x0000000a0c1b7223 */ /* 0x000fe4000000001b */
[----:B------:R-:W0:Y:S02]  /*06d0*/  LDS.128 R12, [R25] ;  /* 0x00000000190c7984 */ /* 0x000e240000000c00 */
[----:B--2---:R-:W-:Y:S02]  /*06e0*/  FFMA R11, R26, R11, R27 ;  /* 0x0000000b1a0b7223 */ /* 0x004fe4000000001b */
[----:B------:R-:W1:Y:S04]  /*06f0*/  LDS R27, [R24+0x80] ;  /* 0x00008000181b7984 */ /* 0x000e680000000800 */
[----:B------:R-:W2:Y:S04]  /*0700*/  LDS R8, [R24+0x100] ;  /* 0x0001000018087984 */ /* 0x000ea80000000800 */
[----:B------:R-:W3:Y:S01]  /*0710*/  LDS R26, [R24+0x180] ;  /* 0x00018000181a7984 */ /* 0x000ee20000000800 */
[----:B0-----:R-:W-:-:S04]  /*0720*/  FFMA R12, R12, R9, R11 ;  /* 0x000000090c0c7223 */ /* 0x001fc8000000000b */
[----:B-1----:R-:W-:Y:S02]  /*0730*/  FFMA R27, R27, R13, R12 ;  /* 0x0000000d1b1b7223 */ /* 0x002fe4000000000c */
[----:B------:R-:W-:Y:S02]  /*0740*/  LDS R13, [R24+0x200] ;  /* 0x00020000180d7984 */ /* 0x000fe40000000800 */
[----:B--2---:R-:W-:Y:S02]  /*0750*/  FFMA R27, R8, R14, R27 ;  /* 0x0000000e081b7223 */ /* 0x004fe4000000001b */
[----:B------:R0:W1:Y:S02]  /*0760*/  LDS.128 R8, [R25+0x10] ;  /* 0x0000100019087984 */ /* 0x0000640000000c00 */
[----:B---3--:R-:W-:Y:S02]  /*0770*/  FFMA R15, R26, R15, R27 ;  /* 0x0000000f1a0f7223 */ /* 0x008fe4000000001b */
[----:B------:R-:W2:Y:S04]  /*0780*/  LDS R27, [R24+0x280] ;  /* 0x00028000181b7984 */ /* 0x000ea80000000800 */
[----:B------:R3:W4:Y:S01]  /*0790*/  LDS R12, [R24+0x300] ;  /* 0x00030000180c7984 */ /* 0x0007220000000800 */
[----:B0-----:R-:W-:Y:S01]  /*07a0*/  VIADD R25, R25, 0x40 ;  /* 0x0000004019197836 */ /* 0x001fe20000000000 */
[----:B---3--:R-:W-:Y:S01]  /*07b0*/  IADD3 R24, PT, PT, R24, 0x800, RZ ;  /* 0x0000080018187810 */ /* 0x008fe20007ffe0ff */
[----:B-1----:R-:W-:-:S04]  /*07c0*/  FFMA R8, R8, R13, R15 ;  /* 0x0000000d08087223 */ /* 0x002fc8000000000f */
[----:B--2---:R-:W-:-:S04]  /*07d0*/  FFMA R9, R27, R9, R8 ;  /* 0x000000091b097223 */ /* 0x004fc80000000008 */
[----:B----4-:R-:W-:-:S04]  /*07e0*/  FFMA R10, R12, R10, R9 ;  /* 0x0000000a0c0a7223 */ /* 0x010fc80000000009 */
[----:B------:R-:W-:Y:S01]  /*07f0*/  FFMA R27, R29, R11, R10 ;  /* 0x0000000b1d1b7223 */ /* 0x000fe2000000000a */
[----:B------:R-:W-:Y:S06]  /*0800*/  @P1 BRA `(.L_x_12) ;  /* 0xfffffffc005c1947 */ /* 0x000fec000383ffff */
[----:B------:R-:W-:-:S07]  /*0810*/  MOV R23, R22 ;  /* 0x0000001600177202 */ /* 0x000fce0000000f00 */
.L_x_11:
[----:B------:R-:W-:-:S13]  /*0820*/  ISETP.NE.AND P1, PT, R7, RZ, PT ;  /* 0x000000ff0700720c */ /* 0x000fda0003f25270 */
[----:B------:R-:W-:Y:S05]  /*0830*/  @!P1 BRA `(.L_x_13) ;  /* 0x0000000000dc9947 */ /* 0x000fea0003800000 */
[----:B------:R-:W-:Y:S01]  /*0840*/  VIADD R8, R7, 0xffffffff ;  /* 0xffffffff07087836 */ /* 0x000fe20000000000 */
[----:B------:R-:W-:-:S04]  /*0850*/  ISETP.NE.AND P2, PT, R6, RZ, PT ;  /* 0x000000ff0600720c */ /* 0x000fc80003f45270 */
[----:B------:R-:W-:-:S13]  /*0860*/  ISETP.GE.U32.AND P1, PT, R8, 0x7, PT ;  /* 0x000000070800780c */ /* 0x000fda0003f26070 */
[----:B------:R-:W-:Y:S05]  /*0870*/  @!P1 BRA `(.L_x_14) ;  /* 0x0000000000549947 */ /* 0x000fea0003800000 */
[C---:B------:R-:W-:Y:S02]  /*0880*/  LEA R22, R23.reuse, R16, 0x7 ;  /* 0x0000001017167211 */ /* 0x040fe400078e38ff */
[C---:B------:R-:W-:Y:S01]  /*0890*/  LEA R24, R23.reuse, R18, 0x2 ;  /* 0x0000001217187211 */ /* 0x040fe200078e10ff */
[----:B------:R-:W-:Y:S02]  /*08a0*/  VIADD R23, R23, 0x8 ;  /* 0x0000000817177836 */ /* 0x000fe40000000000 */
[----:B0-----:R-:W-:Y:S04]  /*08b0*/  LDS R12, [R22] ;  /* 0x00000000160c7984 */ /* 0x001fe80000000800 */
[----:B------:R-:W0:Y:S04]  /*08c0*/  LDS.128 R8, [R24] ;  /* 0x0000000018087984 */ /* 0x000e280000000c00 */
[----:B------:R-:W1:Y:S04]  /*08d0*/  LDS R13, [R22+0x80] ;  /* 0x00008000160d7984 */ /* 0x000e680000000800 */
[----:B------:R-:W2:Y:S04]  /*08e0*/  LDS R25, [R22+0x100] ;  /* 0x0001000016197984 */ /* 0x000ea80000000800 */
[----:B------:R-:W-:Y:S01]  /*08f0*/  LDS R29, [R22+0x380] ;  /* 0x00038000161d7984 */ /* 0x000fe20000000800 */
[----:B0-----:R-:W-:-:S03]  /*0900*/  FFMA R12, R8, R12, R27 ;  /* 0x0000000c080c7223 */ /* 0x001fc6000000001b */
[----:B------:R-:W0:Y:S01]  /*0910*/  LDS R8, [R22+0x180] ;  /* 0x0001800016087984 */ /* 0x000e220000000800 */
[----:B-1----:R-:W-:-:S03]  /*0920*/  FFMA R26, R13, R9, R12 ;  /* 0x000000090d1a7223 */ /* 0x002fc6000000000c */
[----:B------:R-:W-:Y:S01]  /*0930*/  LDS R9, [R22+0x200] ;  /* 0x0002000016097984 */ /* 0x000fe20000000800 */
[----:B--2---:R-:W-:-:S03]  /*0940*/  FFMA R25, R25, R10, R26 ;  /* 0x0000000a19197223 */ /* 0x004fc6000000001a */
[----:B------:R-:W1:Y:S04]  /*0950*/  LDS.128 R12, [R24+0x10] ;  /* 0x00001000180c7984 */ /* 0x000e680000000c00 */
[----:B------:R-:W2:Y:S04]  /*0960*/  LDS R27, [R22+0x280] ;  /* 0x00028000161b7984 */ /* 0x000ea80000000800 */
[----:B------:R-:W3:Y:S01]  /*0970*/  LDS R10, [R22+0x300] ;  /* 0x00030000160a7984 */ /* 0x000ee20000000800 */
[----:B0-----:R-:W-:-:S04]  /*0980*/  FFMA R11, R8, R11, R25 ;  /* 0x0000000b080b7223 */ /* 0x001fc80000000019 */
[----:B-1----:R-:W-:-:S04]  /*0990*/  FFMA R12, R12, R9, R11 ;  /* 0x000000090c0c7223 */ /* 0x002fc8000000000b */
[----:B--2---:R-:W-:-:S04]  /*09a0*/  FFMA R13, R27, R13, R12 ;  /* 0x0000000d1b0d7223 */ /* 0x004fc8000000000c */
[----:B---3--:R-:W-:-:S04]  /*09b0*/  FFMA R10, R10, R14, R13 ;  /* 0x0000000e0a0a7223 */ /* 0x008fc8000000000d */
[----:B------:R-:W-:-:S07]  /*09c0*/  FFMA R27, R29, R15, R10 ;  /* 0x0000000f1d1b7223 */ /* 0x000fce000000000a */
.L_x_14:
[----:B------:R-:W-:Y:S05]  /*09d0*/  @!P2 BRA `(.L_x_13) ;  /* 0x000000000074a947 */ /* 0x000fea0003800000 */
[----:B------:R-:W-:Y:S02]  /*09e0*/  IADD3 R8, PT, PT, R6, -0x1, RZ ;  /* 0xffffffff06087810 */ /* 0x000fe40007ffe0ff */
[----:B------:R-:W-:Y:S02]  /*09f0*/  ISETP.NE.AND P2, PT, R4, RZ, PT ;  /* 0x000000ff0400720c */ /* 0x000fe40003f45270 */
[----:B------:R-:W-:-:S13]  /*0a00*/  ISETP.GE.U32.AND P1, PT, R8, 0x3, PT ;  /* 0x000000030800780c */ /* 0x000fda0003f26070 */
[----:B------:R-:W-:Y:S05]  /*0a10*/  @!P1 BRA `(.L_x_15) ;  /* 0x0000000000309947 */ /* 0x000fea0003800000 */
[C---:B------:R-:W-:Y:S01]  /*0a20*/  IMAD R8, R23.reuse, 0x4, R18 ;  /* 0x0000000417087824 */ /* 0x040fe200078e0212 */
[C---:B0-----:R-:W-:Y:S02]  /*0a30*/  LEA R12, R23.reuse, R16, 0x7 ;  /* 0x00000010170c7211 */ /* 0x041fe400078e38ff */
[----:B------:R-:W-:-:S03]  /*0a40*/  IADD3 R23, PT, PT, R23, 0x4, RZ ;  /* 0x0000000417177810 */ /* 0x000fc60007ffe0ff */
[----:B------:R-:W-:Y:S04]  /*0a50*/  LDS R13, [R12] ;  /* 0x000000000c0d7984 */ /* 0x000fe80000000800 */
[----:B------:R-:W0:Y:S04]  /*0a60*/  LDS.128 R8, [R8] ;  /* 0x0000000008087984 */ /* 0x000e280000000c00 */
[----:B------:R-:W1:Y:S04]  /*0a70*/  LDS R15, [R12+0x80] ;  /* 0x000080000c0f7984 */ /* 0x000e680000000800 */
[----:B------:R-:W2:Y:S04]  /*0a80*/  LDS R22, [R12+0x100] ;  /* 0x000100000c167984 */ /* 0x000ea80000000800 */
[----:B------:R-:W3:Y:S01]  /*0a90*/  LDS R25, [R12+0x180] ;  /* 0x000180000c197984 */ /* 0x000ee20000000800 */
[----:B0-----:R-:W-:-:S04]  /*0aa0*/  FFMA R14, R8, R13, R27 ;  /* 0x0000000d080e7223 */ /* 0x001fc8000000001b */
[----:B-1----:R-:W-:-:S04]  /*0ab0*/  FFMA R9, R15, R9, R14 ;  /* 0x000000090f097223 */ /* 0x002fc8000000000e */
[----:B--2---:R-:W-:-:S04]  /*0ac0*/  FFMA R10, R22, R10, R9 ;  /* 0x0000000a160a7223 */ /* 0x004fc80000000009 */
[----:B---3--:R-:W-:-:S07]  /*0ad0*/  FFMA R27, R25, R11, R10 ;  /* 0x0000000b191b7223 */ /* 0x008fce000000000a */
.L_x_15:
[----:B------:R-:W-:Y:S05]  /*0ae0*/  @!P2 BRA `(.L_x_13) ;  /* 0x000000000030a947 */ /* 0x000fea0003800000 */
[C---:B------:R-:W-:Y:S02]  /*0af0*/  LEA R8, R23.reuse, R18, 0x2 ;  /* 0x0000001217087211 */ /* 0x040fe400078e10ff */
[----:B------:R-:W-:Y:S02]  /*0b00*/  LEA R23, R23, R16, 0x7 ;  /* 0x0000001017177211 */ /* 0x000fe400078e38ff */
[----:B------:R-:W-:Y:S02]  /*0b10*/  ISETP.NE.AND P1, PT, R4, 0x1, PT ;  /* 0x000000010400780c */ /* 0x000fe40003f25270 */
[----:B------:R-:W-:Y:S04]  /*0b20*/  LDS.128 R8, [R8] ;  /* 0x0000000008087984 */ /* 0x000fe80000000c00 */
[----:B0-----:R-:W0:Y:S02]  /*0b30*/  LDS R12, [R23] ;  /* 0x00000000170c7984 */ /* 0x001e240000000800 */
[----:B0-----:R-:W-:-:S05]  /*0b40*/  FFMA R27, R8, R12, R27 ;  /* 0x0000000c081b7223 */ /* 0x001fca000000001b */
[----:B------:R-:W-:Y:S05]  /*0b50*/  @!P1 BRA `(.L_x_13) ;  /* 0x0000000000149947 */ /* 0x000fea0003800000 */
[----:B------:R-:W-:Y:S01]  /*0b60*/  ISETP.NE.AND P1, PT, R4, 0x2, PT ;  /* 0x000000020400780c */ /* 0x000fe20003f25270 */
[----:B------:R-:W0:-:S12]  /*0b70*/  LDS R8, [R23+0x80] ;  /* 0x0000800017087984 */ /* 0x000e180000000800 */
[----:B------:R-:W1:Y:S01]  /*0b80*/  @P1 LDS R12, [R23+0x100] ;  /* 0x00010000170c1984 */ /* 0x000e620000000800 */
[----:B0-----:R-:W-:-:S04]  /*0b90*/  FFMA R27, R8, R9, R27 ;  /* 0x00000009081b7223 */ /* 0x001fc8000000001b */
[----:B-1----:R-:W-:-:S07]  /*0ba0*/  @P1 FFMA R27, R12, R10, R27 ;  /* 0x0000000a0c1b1223 */ /* 0x002fce000000001b */
.L_x_13:
[----:B------:R-:W-:Y:S06]  /*0bb0*/  BAR.SYNC.DEFER_BLOCKING 0x0 ;  /* 0x0000000000007b1d */ /* 0x000fec0000010000 */
[----:B------:R-:W-:Y:S05]  /*0bc0*/  @P0 BRA `(.L_x_16) ;  /* 0xfffffff400c40947 */ /* 0x000fea000383ffff */
.L_x_10:
[----:B------:R-:W1:Y:S01]  /*0bd0*/  LDCU UR4, c[0x0][0x3a0] ;  /* 0x00007400ff0477ac */ /* 0x000e620008000800 */
[----:B------:R-:W2:Y:S01]  /*0be0*/  LDCU UR5, c[0x0][0x398] ;  /* 0x00007300ff0577ac */ /* 0x000ea20008000800 */
[----:B-1----:R-:W-:-:S04]  /*0bf0*/  ISETP.GE.AND P0, PT, R20, UR4, PT ;  /* 0x0000000414007c0c */ /* 0x002fc8000bf06270 */
[----:B--2---:R-:W-:-:S13]  /*0c00*/  ISETP.GE.OR P0, PT, R21, UR5, P0 ;  /* 0x0000000515007c0c */ /* 0x004fda0008706670 */
[----:B------:R-:W-:Y:S05]  /*0c10*/  @P0 EXIT ;  /* 0x000000000000094d */ /* 0x000fea0003800000 */
[----:B------:R-:W1:Y:S01]  /*0c20*/  LDC.64 R2, c[0x0][0x390] ;  /* 0x0000e400ff027b82 */ /* 0x000e620000000a00 */
[----:B------:R-:W-:-:S04]  /*0c30*/  IMAD R21, R21, UR4, R20 ;  /* 0x0000000415157c24 */ /* 0x000fc8000f8e0214 */
[----:B-1----:R-:W-:-:S05]  /*0c40*/  IMAD.WIDE R2, R21, 0x4, R2 ;  /* 0x0000000415027825 */ /* 0x002fca00078e0202 */
[----:B------:R-:W-:Y:S01]  /*0c50*/  STG.E desc[UR10][R2.64], R27 ;  /* 0x0000001b02007986 */ /* 0x000fe2000c10190a */
[----:B------:R-:W-:Y:S05]  /*0c60*/  EXIT ;  /* 0x000000000000794d */ /* 0x000fea0003800000 */
.L_x_17:
        /* <DEDUP_REMOVED lines=9> */
.L_x_25:


//--------------------- .text._Z15matrixMulKernelPKfS0_Pfiii --------------------------
	.section	.text._Z15matrixMulKernelPKfS0_Pfiii,"ax",@progbits
	.align	128
        .global         _Z15matrixMulKernelPKfS0_Pfiii
        .type           _Z15matrixMulKernelPKfS0_Pfiii,@function
        .size           _Z15matrixMulKernelPKfS0_Pfiii,(.L_x_26 - _Z15matrixMulKernelPKfS0_Pfiii)
        .other          _Z15matrixMulKernelPKfS0_Pfiii,@"STO_CUDA_ENTRY STV_DEFAULT"
_Z15matrixMulKernelPKfS0_Pfiii:
.text._Z15matrixMulKernelPKfS0_Pfiii:
[----:B------:R-:W-:Y:S01]  /*0000*/  LDC R1, c[0x0][0x37c] ;  /* 0x0000df00ff017b82 */ /* 0x000fe20000000800 */
[----:B------:R-:W0:Y:S07]  /*0010*/  S2R R5, SR_TID.X ;  /* 0x0000000000057919 */ /* 0x000e2e0000002100 */
[----:B------:R-:W1:Y:S01]  /*0020*/  LDC R16, c[0x0][0x364] ;  /* 0x0000d900ff107b82 */ /* 0x000e620000000800 */
[----:B------:R-:W2:Y:S01]  /*0030*/  LDCU UR6, c[0x0][0x398] ;  /* 0x00007300ff0677ac */ /* 0x000ea20008000800 */
[----:B------:R-:W1:Y:S06]  /*0040*/  S2R R3, SR_TID.Y ;  /* 0x0000000000037919 */ /* 0x000e6c0000002200 */
[----:B------:R-:W0:Y:S08]  /*0050*/  S2UR UR5, SR_CTAID.X ;  /* 0x00000000000579c3 */ /* 0x000e300000002500 */
[----:B------:R-:W0:Y:S08]  /*0060*/  LDC R0, c[0x0][0x360] ;  /* 0x0000d800ff007b82 */ /* 0x000e300000000800 */
[----:B------:R-:W1:Y:S08]  /*0070*/  S2UR UR4, SR_CTAID.Y ;  /* 0x00000000000479c3 */ /* 0x000e700000002600 */
[----:B------:R-:W3:Y:S01]  /*0080*/  LDC R17, c[0x0][0x3a0] ;  /* 0x0000e800ff117b82 */ /* 0x000ee20000000800 */
[----:B0-----:R-:W-:-:S02]  /*0090*/  IMAD R0, R0, UR5, R5 ;  /* 0x0000000500007c24 */ /* 0x001fc4000f8e0205 */
[----:B-1----:R-:W-:-:S03]  /*00a0*/  IMAD R16, R16, UR4, R3 ;  /* 0x0000000410107c24 */ /* 0x002fc6000f8e0203 */
[----:B---3--:R-:W-:-:S04]  /*00b0*/  ISETP.GE.AND P0, PT, R0, R17, PT ;  /* 0x000000110000720c */ /* 0x008fc80003f06270 */
[----:B--2---:R-:W-:-:S13]  /*00c0*/  ISETP.GE.OR P0, PT, R16, UR6, P0 ;  /* 0x0000000610007c0c */ /* 0x004fda0008706670 */
[----:B------:R-:W-:Y:S05]  /*00d0*/  @P0 EXIT ;  /* 0x000000000000094d */ /* 0x000fea0003800000 */
[----:B------:R-:W0:Y:S01]  /*00e0*/  LDC R19, c[0x0][0x39c] ;  /* 0x0000e700ff137b82 */ /* 0x000e220000000800 */
[----:B------:R-:W1:Y:S01]  /*00f0*/  LDCU.64 UR4, c[0x0][0x358] ;  /* 0x00006b00ff0477ac */ /* 0x000e620008000a00 */
[----:B------:R-:W-:Y:S01]  /*0100*/  HFMA2 R24, -RZ, RZ, 0, 0 ;  /* 0x00000000ff187431 */ /* 0x000fe200000001ff */
[----:B0-----:R-:W-:-:S13]  /*0110*/  ISETP.GE.AND P0, PT, R19, 0x1, PT ;  /* 0x000000011300780c */ /* 0x001fda0003f06270 */
[----:B-1----:R-:W-:Y:S05]  /*0120*/  @!P0 BRA `(.L_x_18) ;  /* 0x0000000400e08947 */ /* 0x002fea0003800000 */
[C---:B------:R-:W-:Y:S01]  /*0130*/  ISETP.GE.U32.AND P1, PT, R19.reuse, 0x8, PT ;  /* 0x000000081300780c */ /* 0x040fe20003f26070 */
[----:B------:R-:W-:Y:S01]  /*0140*/  IMAD R20, R16, R19, RZ ;  /* 0x0000001310147224 */ /* 0x000fe200078e02ff */
[----:B------:R-:W-:Y:S02]  /*0150*/  LOP3.LUT R27, R19, 0x7, RZ, 0xc0, !PT ;  /* 0x00000007131b7812 */ /* 0x000fe400078ec0ff */
[----:B------:R-:W-:Y:S02]  /*0160*/  MOV R24, RZ ;  /* 0x000000ff00187202 */ /* 0x000fe40000000f00 */
[----:B------:R-:W-:Y:S02]  /*0170*/  ISETP.NE.AND P0, PT, R27, RZ, PT ;  /* 0x000000ff1b00720c */ /* 0x000fe40003f05270 */
[----:B------:R-:W-:-:S05]  /*0180*/  MOV R21, RZ ;  /* 0x000000ff00157202 */ /* 0x000fca0000000f00 */
[----:B------:R-:W-:Y:S06]  /*0190*/  @!P1 BRA `(.L_x_19) ;  /* 0x0000000000c49947 */ /* 0x000fec0003800000 */
[----:B------:R-:W0:Y:S01]  /*01a0*/  LDC.64 R2, c[0x0][0x380] ;  /* 0x0000e000ff027b82 */ /* 0x000e220000000a00 */
[----:B------:R-:W-:Y:S02]  /*01b0*/  LOP3.LUT R21, R19, 0x7ffffff8, RZ, 0xc0, !PT ;  /* 0x7ffffff813157812 */ /* 0x000fe400078ec0ff */
[----:B------:R-:W-:Y:S02]  /*01c0*/  MOV R24, RZ ;  /* 0x000000ff00187202 */ /* 0x000fe40000000f00 */
[----:B------:R-:W-:Y:S02]  /*01d0*/  MOV R18, R0 ;  /* 0x0000000000127202 */ /* 0x000fe40000000f00 */
[----:B------:R-:W-:Y:S01]  /*01e0*/  IADD3 R22, PT, PT, -R21, RZ, RZ ;  /* 0x000000ff15167210 */ /* 0x000fe20007ffe1ff */
[----:B0-----:R-:W-:-:S03]  /*01f0*/  IMAD.WIDE.U32 R2, R20, 0x4, R2 ;  /* 0x0000000414027825 */ /* 0x001fc600078e0002 */
[----:B------:R-:W-:-:S04]  /*0200*/  IADD3 R4, P1, PT, R2, 0x10, RZ ;  /* 0x0000001002047810 */ /* 0x000fc80007f3e0ff */
[----:B------:R-:W-:-:S09]  /*0210*/  IADD3.X R5, PT, PT, RZ, R3, RZ, P1, !PT ;  /* 0x00000003ff057210 */ /* 0x000fd20000ffe4ff */
.L_x_20:
[----:B------:R-:W0:Y:S01]  /*0220*/  LDC.64 R14, c[0x0][0x388] ;  /* 0x0000e200ff0e7b82 */ /* 0x000e220000000a00 */
[----:B------:R-:W-:Y:S02]  /*0230*/  MOV R2, R4 ;  /* 0x0000000400027202 */ /* 0x000fe40000000f00 */
[----:B------:R-:W-:-:S05]  /*0240*/  MOV R3, R5 ;  /* 0x0000000500037202 */ /* 0x000fca0000000f00 */
[----:B------:R-:W2:Y:S04]  /*0250*/  LDG.E R25, desc[UR4][R2.64+-0x10] ;  /* 0xfffff00402197981 */ /* 0x000ea8000c1e1900 */
[----:B------:R-:W3:Y:S04]  /*0260*/  LDG.E R23, desc[UR4][R2.64+-0xc] ;  /* 0xfffff40402177981 */ /* 0x000ee8000c1e1900 */
[----:B------:R-:W4:Y:S04]  /*0270*/  LDG.E R29, desc[UR4][R2.64+-0x8] ;  /* 0xfffff804021d7981 */ /* 0x000f28000c1e1900 */
[----:B------:R-:W5:Y:S01]  /*0280*/  LDG.E R28, desc[UR4][R2.64+-0x4] ;  /* 0xfffffc04021c7981 */ /* 0x000f62000c1e1900 */
[----:B0-----:R-:W-:-:S05]  /*0290*/  IMAD.WIDE R14, R18, 0x4, R14 ;  /* 0x00000004120e7825 */ /* 0x001fca00078e020e */
[----:B------:R0:W2:Y:S01]  /*02a0*/  LDG.E R26, desc[UR4][R14.64] ;  /* 0x000000040e1a7981 */ /* 0x0000a2000c1e1900 */
[----:B------:R-:W-:-:S04]  /*02b0*/  IMAD.WIDE R12, R17, 0x4, R14 ;  /* 0x00000004110c7825 */ /* 0x000fc800078e020e */
[C---:B------:R-:W-:Y:S02]  /*02c0*/  IMAD.WIDE R4, R17.reuse, 0x4, R12 ;  /* 0x0000000411047825 */ /* 0x040fe400078e020c */
[----:B------:R-:W3:Y:S02]  /*02d0*/  LDG.E R12, desc[UR4][R12.64] ;  /* 0x000000040c0c7981 */ /* 0x000ee4000c1e1900 */
[C---:B------:R-:W-:Y:S02]  /*02e0*/  IMAD.WIDE R8, R17.reuse, 0x4, R4 ;  /* 0x0000000411087825 */ /* 0x040fe400078e0204 */
[----:B------:R-:W4:Y:S02]  /*02f0*/  LDG.E R4, desc[UR4][R4.64] ;  /* 0x0000000404047981 */ /* 0x000f24000c1e1900 */
[C---:B------:R-:W-:Y:S02]  /*0300*/  IMAD.WIDE R6, R17.reuse, 0x4, R8 ;  /* 0x0000000411067825 */ /* 0x040fe400078e0208 */
[----:B------:R-:W5:Y:S02]  /*0310*/  LDG.E R8, desc[UR4][R8.64] ;  /* 0x0000000408087981 */ /* 0x000f64000c1e1900 */
[----:B------:R-:W-:-:S02]  /*0320*/  IMAD.WIDE R10, R17, 0x4, R6 ;  /* 0x00000004110a7825 */ /* 0x000fc400078e0206 */
[----:B------:R-:W5:Y:S04]  /*0330*/  LDG.E R5, desc[UR4][R2.64] ;  /* 0x0000000402057981 */ /* 0x000f68000c1e1900 */
[----:B------:R-:W5:Y:S01]  /*0340*/  LDG.E R6, desc[UR4][R6.64] ;  /* 0x0000000406067981 */ /* 0x000f62000c1e1900 */
[----:B0-----:R-:W-:-:S03]  /*0350*/  IMAD.WIDE R14, R17, 0x4, R10 ;  /* 0x00000004110e7825 */ /* 0x001fc600078e020a */
[----:B------:R-:W5:Y:S04]  /*0360*/  LDG.E R10, desc[UR4][R10.64] ;  /* 0x000000040a0a7981 */ /* 0x000f68000c1e1900 */
[----:B------:R-:W5:Y:S04]  /*0370*/  LDG.E R13, desc[UR4][R14.64] ;  /* 0x000000040e0d7981 */ /* 0x000f68000c1e1900 */
[----:B------:R-:W5:Y:S04]  /*0380*/  LDG.E R7, desc[UR4][R2.64+0x4] ;  /* 0x0000040402077981 */ /* 0x000f68000c1e1900 */
[----:B------:R-:W5:Y:S01]  /*0390*/  LDG.E R9, desc[UR4][R2.64+0xc] ;  /* 0x00000c0402097981 */ /* 0x000f62000c1e1900 */
[----:B--2---:R-:W-:Y:S01]  /*03a0*/  FFMA R26, R25, R26, R24 ;  /* 0x0000001a191a7223 */ /* 0x004fe20000000018 */
[----:B------:R-:W-:-:S02]  /*03b0*/  IMAD.WIDE R24, R17, 0x4, R14 ;  /* 0x0000000411187825 */ /* 0x000fc400078e020e */
[----:B------:R-:W2:Y:S04]  /*03c0*/  LDG.E R14, desc[UR4][R2.64+0x8] ;  /* 0x00000804020e7981 */ /* 0x000ea8000c1e1900 */
[----:B------:R-:W2:Y:S01]  /*03d0*/  LDG.E R24, desc[UR4][R24.64] ;  /* 0x0000000418187981 */ /* 0x000ea2000c1e1900 */
[----:B---3--:R-:W-:Y:S01]  /*03e0*/  FFMA R12, R23, R12, R26 ;  /* 0x0000000c170c7223 */ /* 0x008fe2000000001a */
[----:B------:R-:W-:-:S03]  /*03f0*/  IADD3 R22, PT, PT, R22, 0x8, RZ ;  /* 0x0000000816167810 */ /* 0x000fc60007ffe0ff */
[----:B----4-:R-:W-:Y:S01]  /*0400*/  FFMA R29, R29, R4, R12 ;  /* 0x000000041d1d7223 */ /* 0x010fe2000000000c */
[----:B------:R-:W-:-:S03]  /*0410*/  ISETP.NE.AND P1, PT, R22, RZ, PT ;  /* 0x000000ff1600720c */ /* 0x000fc60003f25270 */
[----:B-----5:R-:W-:Y:S01]  /*0420*/  FFMA R8, R28, R8, R29 ;  /* 0x000000081c087223 */ /* 0x020fe2000000001d */
[----:B------:R-:W-:-:S03]  /*0430*/  IADD3 R4, P2, PT, R2, 0x20, RZ ;  /* 0x0000002002047810 */ /* 0x000fc60007f5e0ff */
[----:B------:R-:W-:Y:S01]  /*0440*/  FFMA R6, R5, R6, R8 ;  /* 0x0000000605067223 */ /* 0x000fe20000000008 */
[----:B------:R-:W-:Y:S02]  /*0450*/  IADD3.X R5, PT, PT, RZ, R3, RZ, P2, !PT ;  /* 0x00000003ff057210 */ /* 0x000fe400017fe4ff */
[----:B------:R-:W-:Y:S01]  /*0460*/  LEA R18, R17, R18, 0x3 ;  /* 0x0000001211127211 */ /* 0x000fe200078e18ff */
[----:B------:R-:W-:-:S04]  /*0470*/  FFMA R7, R7, R10, R6 ;  /* 0x0000000a07077223 */ /* 0x000fc80000000006 */
[----:B--2---:R-:W-:-:S04]  /*0480*/  FFMA R14, R14, R13, R7 ;  /* 0x0000000d0e0e7223 */ /* 0x004fc80000000007 */
[----:B------:R-:W-:Y:S01]  /*0490*/  FFMA R24, R9, R24, R14 ;  /* 0x0000001809187223 */ /* 0x000fe2000000000e */
[----:B------:R-:W-:Y:S06]  /*04a0*/  @P1 BRA `(.L_x_20) ;  /* 0xfffffffc005c1947 */ /* 0x000fec000383ffff */
.L_x_19:
[----:B------:R-:W-:Y:S05]  /*04b0*/  @!P0 BRA `(.L_x_18) ;  /* 0x0000000000fc8947 */ /* 0x000fea0003800000 */
[----:B------:R-:W-:Y:S02]  /*04c0*/  ISETP.GE.U32.AND P1, PT, R27, 0x4, PT ;  /* 0x000000041b00780c */ /* 0x000fe40003f26070 */
[----:B------:R-:W-:-:S04]  /*04d0*/  LOP3.LUT R14, R19, 0x3, RZ, 0xc0, !PT ;  /* 0x00000003130e7812 */ /* 0x000fc800078ec0ff */
[----:B------:R-:W-:-:S07]  /*04e0*/  ISETP.NE.AND P0, PT, R14, RZ, PT ;  /* 0x000000ff0e00720c */ /* 0x000fce0003f05270 */
[----:B------:R-:W-:Y:S06]  /*04f0*/  @!P1 BRA `(.L_x_21) ;  /* 0x00000000006c9947 */ /* 0x000fec0003800000 */
[----:B------:R-:W0:Y:S01]  /*0500*/  LDC.64 R4, c[0x0][0x388] ;  /* 0x0000e200ff047b82 */ /* 0x000e220000000a00 */
[----:B------:R-:W1:Y:S01]  /*0510*/  LDCU.64 UR6, c[0x0][0x380] ;  /* 0x00007000ff0677ac */ /* 0x000e620008000a00 */
[----:B------:R-:W-:Y:S01]  /*0520*/  IMAD R7, R21, R17, R0 ;  /* 0x0000001115077224 */ /* 0x000fe200078e0200 */
[CC--:B------:R-:W-:Y:S02]  /*0530*/  IADD3 R3, PT, PT, R20.reuse, R21.reuse, RZ ;  /* 0x0000001514037210 */ /* 0x0c0fe40007ffe0ff */
[----:B------:R-:W-:-:S03]  /*0540*/  IADD3 R8, P1, PT, R20, R21, RZ ;  /* 0x0000001514087210 */ /* 0x000fc60007f3e0ff */
[----:B------:R-:W2:Y:S01]  /*0550*/  LDC.64 R12, c[0x0][0x380] ;  /* 0x0000e000ff0c7b82 */ /* 0x000ea20000000a00 */
[----:B0-----:R-:W-:-:S04]  /*0560*/  IMAD.WIDE R4, R7, 0x4, R4 ;  /* 0x0000000407047825 */ /* 0x001fc800078e0204 */
[----:B------:R-:W-:Y:S02]  /*0570*/  IMAD.WIDE R6, R17, 0x4, R4 ;  /* 0x0000000411067825 */ /* 0x000fe400078e0204 */
[----:B------:R-:W3:Y:S02]  /*0580*/  LDG.E R4, desc[UR4][R4.64] ;  /* 0x0000000404047981 */ /* 0x000ee4000c1e1900 */
[----:B--2---:R-:W-:Y:S01]  /*0590*/  IMAD.WIDE.U32 R12, R3, 0x4, R12 ;  /* 0x00000004030c7825 */ /* 0x004fe200078e000c */
[----:B------:R-:W-:Y:S02]  /*05a0*/  IADD3.X R3, PT, PT, RZ, RZ, RZ, P1, !PT ;  /* 0x000000ffff037210 */ /* 0x000fe40000ffe4ff */
[----:B-1----:R-:W-:-:S03]  /*05b0*/  LEA R2, P1, R8, UR6, 0x2 ;  /* 0x0000000608027c11 */ /* 0x002fc6000f8210ff */
[----:B------:R-:W3:Y:S01]  /*05c0*/  LDG.E R13, desc[UR4][R12.64] ;  /* 0x000000040c0d7981 */ /* 0x000ee2000c1e1900 */
[----:B------:R-:W-:Y:S01]  /*05d0*/  LEA.HI.X R3, R8, UR7, R3, 0x2, P1 ;  /* 0x0000000708037c11 */ /* 0x000fe200088f1403 */
[C---:B------:R-:W-:Y:S02]  /*05e0*/  IMAD.WIDE R8, R17.reuse, 0x4, R6 ;  /* 0x0000000411087825 */ /* 0x040fe400078e0206 */
[----:B------:R-:W2:Y:S04]  /*05f0*/  LDG.E R6, desc[UR4][R6.64] ;  /* 0x0000000406067981 */ /* 0x000ea8000c1e1900 */
[----:B------:R-:W2:Y:S01]  /*0600*/  LDG.E R15, desc[UR4][R2.64+0x4] ;  /* 0x00000404020f7981 */ /* 0x000ea2000c1e1900 */
[----:B------:R-:W-:-:S03]  /*0610*/  IMAD.WIDE R10, R17, 0x4, R8 ;  /* 0x00000004110a7825 */ /* 0x000fc600078e0208 */
[----:B------:R-:W4:Y:S04]  /*0620*/  LDG.E R22, desc[UR4][R8.64] ;  /* 0x0000000408167981 */ /* 0x000f28000c1e1900 */
[----:B------:R-:W4:Y:S04]  /*0630*/  LDG.E R18, desc[UR4][R2.64+0x8] ;  /* 0x0000080402127981 */ /* 0x000f28000c1e1900 */
[----:B------:R-:W5:Y:S04]  /*0640*/  LDG.E R26, desc[UR4][R2.64+0xc] ;  /* 0x00000c04021a7981 */ /* 0x000f68000c1e1900 */
[----:B------:R-:W5:Y:S01]  /*0650*/  LDG.E R10, desc[UR4][R10.64] ;  /* 0x000000040a0a7981 */ /* 0x000f62000c1e1900 */
[----:B------:R-:W-:Y:S01]  /*0660*/  IADD3 R21, PT, PT, R21, 0x4, RZ ;  /* 0x0000000415157810 */ /* 0x000fe20007ffe0ff */
[----:B---3--:R-:W-:-:S04]  /*0670*/  FFMA R24, R13, R4, R24 ;  /* 0x000000040d187223 */ /* 0x008fc80000000018 */
[----:B--2---:R-:W-:-:S04]  /*0680*/  FFMA R15, R15, R6, R24 ;  /* 0x000000060f0f7223 */ /* 0x004fc80000000018 */
[----:B----4-:R-:W-:-:S04]  /*0690*/  FFMA R15, R18, R22, R15 ;  /* 0x00000016120f7223 */ /* 0x010fc8000000000f */
[----:B-----5:R-:W-:-:S07]  /*06a0*/  FFMA R24, R26, R10, R15 ;  /* 0x0000000a1a187223 */ /* 0x020fce000000000f */
.L_x_21:
[----:B------:R-:W-:Y:S05]  /*06b0*/  @!P0 BRA `(.L_x_18) ;  /* 0x00000000007c8947 */ /* 0x000fea0003800000 */
[----:B------:R-:W-:Y:S01]  /*06c0*/  ISETP.NE.AND P1, PT, R14, 0x1, PT ;  /* 0x000000010e00780c */ /* 0x000fe20003f25270 */
[----:B------:R-:W0:Y:S01]  /*06d0*/  LDC.64 R10, c[0x0][0x380] ;  /* 0x0000e000ff0a7b82 */ /* 0x000e220000000a00 */
[----:B------:R-:W-:-:S04]  /*06e0*/  LOP3.LUT R19, R19, 0x1, RZ, 0xc0, !PT ;  /* 0x0000000113137812 */ /* 0x000fc800078ec0ff */
[----:B------:R-:W-:-:S03]  /*06f0*/  ISETP.NE.U32.AND P0, PT, R19, 0x1, PT ;  /* 0x000000011300780c */ /* 0x000fc60003f05070 */
[----:B------:R-:W1:Y:S04]  /*0700*/  LDC.64 R8, c[0x0][0x388] ;  /* 0x0000e200ff087b82 */ /* 0x000e680000000a00 */
[CC--:B------:R-:W-:Y:S02]  /*0710*/  @P1 IADD3 R13, PT, PT, R20.reuse, R21.reuse, RZ ;  /* 0x00000015140d1210 */ /* 0x0c0fe40007ffe0ff */
[----:B------:R-:W-:Y:S02]  /*0720*/  @P1 IADD3 R12, P2, PT, R20, R21, RZ ;  /* 0x00000015140c1210 */ /* 0x000fe40007f5e0ff */
[----:B------:R-:W2:Y:S02]  /*0730*/  @P1 LDC.64 R2, c[0x0][0x380] ;  /* 0x0000e000ff021b82 */ /* 0x000ea40000000a00 */
[----:B------:R-:W-:-:S06]  /*0740*/  @P1 IADD3.X R14, PT, PT, RZ, RZ, RZ, P2, !PT ;  /* 0x000000ffff0e1210 */ /* 0x000fcc00017fe4ff */
[----:B------:R-:W3:Y:S01]  /*0750*/  LDC.64 R4, c[0x0][0x380] ;  /* 0x0000e000ff047b82 */ /* 0x000ee20000000a00 */
[----:B0-----:R-:W-:-:S04]  /*0760*/  @P1 IMAD.WIDE.U32 R10, R13, 0x4, R10 ;  /* 0x000000040d0a1825 */ /* 0x001fc800078e000a */
[C---:B------:R-:W-:Y:S01]  /*0770*/  @P1 IMAD R13, R21.reuse, R17, R0 ;  /* 0x00000011150d1224 */ /* 0x040fe200078e0200 */
[----:B------:R-:W-:Y:S01]  /*0780*/  @P1 IADD3 R21, PT, PT, R21, 0x2, RZ ;  /* 0x0000000215151810 */ /* 0x000fe20007ffe0ff */
[----:B------:R-:W4:Y:S01]  /*0790*/  @P1 LDG.E R11, desc[UR4][R10.64] ;  /* 0x000000040a0b1981 */ /* 0x000f22000c1e1900 */
[----:B------:R-:W0:Y:S01]  /*07a0*/  LDC.64 R6, c[0x0][0x388] ;  /* 0x0000e200ff067b82 */ /* 0x000e220000000a00 */
[----:B-1----:R-:W-:Y:S01]  /*07b0*/  @P1 IMAD.WIDE R8, R13, 0x4, R8 ;  /* 0x000000040d081825 */ /* 0x002fe200078e0208 */
[----:B------:R-:W-:Y:S02]  /*07c0*/  @!P0 IADD3 R15, PT, PT, R20, R21, RZ ;  /* 0x00000015140f8210 */ /* 0x000fe40007ffe0ff */
[----:B--2---:R-:W-:Y:S01]  /*07d0*/  @P1 LEA R2, P2, R12, R2, 0x2 ;  /* 0x000000020c021211 */ /* 0x004fe200078410ff */
[----:B------:R-:W-:-:S03]  /*07e0*/  @!P0 IMAD R21, R21, R17, R0 ;  /* 0x0000001115158224 */ /* 0x000fc600078e0200 */
[----:B------:R-:W-:Y:S01]  /*07f0*/  @P1 LEA.HI.X R3, R12, R3, R14, 0x2, P2 ;  /* 0x000000030c031211 */ /* 0x000fe200010f140e */
[----:B------:R-:W-:Y:S01]  /*0800*/  @P1 IMAD.WIDE R12, R17, 0x4, R8 ;  /* 0x00000004110c1825 */ /* 0x000fe200078e0208 */
[----:B------:R-:W4:Y:S03]  /*0810*/  @P1 LDG.E R14, desc[UR4][R8.64] ;  /* 0x00000004080e1981 */ /* 0x000f26000c1e1900 */
[----:B---3--:R-:W-:Y:S01]  /*0820*/  @!P0 IMAD.WIDE.U32 R4, R15, 0x4, R4 ;  /* 0x000000040f048825 */ /* 0x008fe200078e0004 */
[----:B------:R-:W2:Y:S04]  /*0830*/  @P1 LDG.E R2, desc[UR4][R2.64+0x4] ;  /* 0x0000040402021981 */ /* 0x000ea8000c1e1900 */
[----:B------:R-:W2:Y:S01]  /*0840*/  @P1 LDG.E R12, desc[UR4][R12.64] ;  /* 0x000000040c0c1981 */ /* 0x000ea2000c1e1900 */
[----:B0-----:R-:W-:-:S03]  /*0850*/  @!P0 IMAD.WIDE R6, R21, 0x4, R6 ;  /* 0x0000000415068825 */ /* 0x001fc600078e0206 */
[----:B------:R-:W3:Y:S04]  /*0860*/  @!P0 LDG.E R5, desc[UR4][R4.64] ;  /* 0x0000000404058981 */ /* 0x000ee8000c1e1900 */
[----:B------:R-:W3:Y:S01]  /*0870*/  @!P0 LDG.E R6, desc[UR4][R6.64] ;  /* 0x0000000406068981 */ /* 0x000ee2000c1e1900 */
[----:B----4-:R-:W-:-:S04]  /*0880*/  @P1 FFMA R11, R11, R14, R24 ;  /* 0x0000000e0b0b1223 */ /* 0x010fc80000000018 */
[----:B--2---:R-:W-:-:S04]  /*0890*/  @P1 FFMA R24, R2, R12, R11 ;  /* 0x0000000c02181223 */ /* 0x004fc8000000000b */
[----:B---3--:R-:W-:-:S07]  /*08a0*/  @!P0 FFMA R24, R5, R6, R24 ;  /* 0x0000000605188223 */ /* 0x008fce0000000018 */
.L_x_18:
[----:B------:R-:W0:Y:S01]  /*08b0*/  LDC.64 R2, c[0x0][0x390] ;  /* 0x0000e400ff027b82 */ /* 0x000e220000000a00 */
[----:B------:R-:W-:-:S04]  /*08c0*/  IMAD R17, R16, R17, R0 ;  /* 0x0000001110117224 */ /* 0x000fc800078e0200 */
[----:B0-----:R-:W-:-:S05]  /*08d0*/  IMAD.WIDE R2, R17, 0x4, R2 ;  /* 0x0000000411027825 */ /* 0x001fca00078e0202 */
[----:B------:R-:W-:Y:S01]  /*08e0*/  STG.E desc[UR4][R2.64], R24 ;  /* 0x0000001802007986 */ /* 0x000fe2000c101904 */
[----:B------:R-:W-:Y:S05]  /*08f0*/  EXIT ;  /* 0x000000000000794d */ /* 0x000fea0003800000 */
.L_x_22:
        /* <DEDUP_REMOVED lines=16> */
.L_x_26:


//--------------------- .text._Z18verifyResultKernelPfPKfS1_ii --------------------------
	.section	.text._Z18verifyResultKernelPfPKfS1_ii,"ax",@progbits
	.align	128
        .global         _Z18verifyResultKernelPfPKfS1_ii
        .type           _Z18verifyResultKernelPfPKfS1_ii,@function
        .size           _Z18verifyResultKernelPfPKfS1_ii,(.L_x_27 - _Z18verifyResultKernelPfPKfS1_ii)
        .other          _Z18verifyResultKernelPfPKfS1_ii,@"STO_CUDA_ENTRY STV_DEFAULT"
_Z18verifyResultKernelPfPKfS1_ii:
.text._Z18verifyResultKernelPfPKfS1_ii:
[----:B------:R-:W-:Y:S01]  /*0000*/  LDC R1, c[0x0][0x37c] ;  /* 0x0000df00ff017b82 */ /* 0x000fe20000000800 */
[----:B------:R-:W0:Y:S07]  /*0010*/  S2R R7, SR_TID.Y ;  /* 0x0000000000077919 */ /* 0x000e2e0000002200 */
[----:B------:R-:W0:Y:S01]  /*0020*/  S2UR UR6, SR_CTAID.Y ;  /* 0x00000000000679c3 */ /* 0x000e220000002600 */
[----:B------:R-:W1:Y:S01]  /*0030*/  LDCU UR8, c[0x0][0x39c] ;  /* 0x00007380ff0877ac */ /* 0x000e620008000800 */
[----:B------:R-:W2:Y:S01]  /*0040*/  S2R R9, SR_TID.X ;  /* 0x0000000000097919 */ /* 0x000ea20000002100 */
[----:B------:R-:W3:Y:S05]  /*0050*/  LDCU.64 UR4, c[0x0][0x358] ;  /* 0x00006b00ff0477ac */ /* 0x000eea0008000a00 */
[----:B------:R-:W0:Y:S08]  /*0060*/  LDC R0, c[0x0][0x364] ;  /* 0x0000d900ff007b82 */ /* 0x000e300000000800 */
[----:B------:R-:W2:Y:S08]  /*0070*/  S2UR UR7, SR_CTAID.X ;  /* 0x00000000000779c3 */ /* 0x000eb00000002500 */
[----:B------:R-:W2:Y:S08]  /*0080*/  LDC R6, c[0x0][0x360] ;  /* 0x0000d800ff067b82 */ /* 0x000eb00000000800 */
[----:B------:R-:W4:Y:S01]  /*0090*/  LDC.64 R2, c[0x0][0x388] ;  /* 0x0000e200ff027b82 */ /* 0x000f220000000a00 */
[----:B0-----:R-:W-:-:S07]  /*00a0*/  IMAD R0, R0, UR6, R7 ;  /* 0x0000000600007c24 */ /* 0x001fce000f8e0207 */
[----:B------:R-:W0:Y:S01]  /*00b0*/  LDC.64 R4, c[0x0][0x390] ;  /* 0x0000e400ff047b82 */ /* 0x000e220000000a00 */
[----:B--2---:R-:W-:-:S04]  /*00c0*/  IMAD R7, R6, UR7, R9 ;  /* 0x0000000706077c24 */ /* 0x004fc8000f8e0209 */
[----:B-1----:R-:W-:-:S03]  /*00d0*/  IMAD R9, R0, UR8, R7 ;  /* 0x0000000800097c24 */ /* 0x002fc6000f8e0207 */
[----:B------:R-:W1:Y:S01]  /*00e0*/  LDC.64 R6, c[0x0][0x380] ;  /* 0x0000e000ff067b82 */ /* 0x000e620000000a00 */
[----:B----4-:R-:W-:-:S06]  /*00f0*/  IMAD.WIDE R2, R9, 0x4, R2 ;  /* 0x0000000409027825 */ /* 0x010fcc00078e0202 */
[----:B---3--:R-:W2:Y:S01]  /*0100*/  LDG.E R2, desc[UR4][R2.64] ;  /* 0x0000000402027981 */ /* 0x008ea2000c1e1900 */
[----:B0-----:R-:W-:-:S06]  /*0110*/  IMAD.WIDE R4, R9, 0x4, R4 ;  /* 0x0000000409047825 */ /* 0x001fcc00078e0204 */
[----:B------:R-:W2:Y:S01]  /*0120*/  LDG.E R5, desc[UR4][R4.64] ;  /* 0x0000000404057981 */ /* 0x000ea2000c1e1900 */
[----:B-1----:R-:W-:-:S04]  /*0130*/  IMAD.WIDE R6, R9, 0x4, R6 ;  /* 0x0000000409067825 */ /* 0x002fc800078e0206 */
[----:B--2---:R-:W-:-:S04]  /*0140*/  FADD R0, R2, -R5 ;  /* 0x8000000502007221 */ /* 0x004fc80000000000 */
[----:B------:R-:W-:-:S05]  /*0150*/  FADD R9, |R0|, -RZ ;  /* 0x800000ff00097221 */ /* 0x000fca0000000200 */
[----:B------:R-:W-:Y:S01]  /*0160*/  STG.E desc[UR4][R6.64], R9 ;  /* 0x0000000906007986 */ /* 0x000fe2000c101904 */
[----:B------:R-:W-:Y:S05]  /*0170*/  EXIT ;  /* 0x000000000000794d */ /* 0x000fea0003800000 */
.L_x_23:
        /* <DEDUP_REMOVED lines=16> */
.L_x_27:


//--------------------- .nv.shared.reserved.0     --------------------------
	.section	.nv.shared.reserved.0,"aw",@nobits
	.weak		__nv_reservedSMEM_offset_0_alias
	.size		__nv_reservedSMEM_offset_0_alias, 0, 64
	.other		__nv_reservedSMEM_offset_0_alias,@"STO_CUDA_RESERVED_SHARED STV_DEFAULT"
__nv_reservedSMEM_offset_0_alias:
	.zero		0
	.zero		64


//--------------------- .nv.shared._Z21matrixMulSharedKernelPKfS0_Pfiii --------------------------
	.section	.nv.shared._Z21matrixMulSharedKernelPKfS0_Pfiii,"aw",@nobits
	.sectionflags	@""
	.align	4
.nv.shared._Z21matrixMulSharedKernelPKfS0_Pfiii:
	.zero		9216


//--------------------- .nv.constant0._Z24matrixMulUnrollingKernelPKfS0_Pfiii --------------------------
	.section	.nv.constant0._Z24matrixMulUnrollingKernelPKfS0_Pfiii,"a",@progbits
	.sectionflags	@""
	.align	4
.nv.constant0._Z24matrixMulUnrollingKernelPKfS0_Pfiii:
	.zero		932


//--------------------- .nv.constant0._Z21matrixMulSharedKernelPKfS0_Pfiii --------------------------
	.section	.nv.constant0._Z21matrixMulSharedKernelPKfS0_Pfiii,"a",@progbits
	.sectionflags	@""
	.align	4
.nv.constant0._Z21matrixMulSharedKernelPKfS0_Pfiii:
	.zero		932


//--------------------- .nv.constant0._Z15matrixMulKernelPKfS0_Pfiii --------------------------
	.section	.nv.constant0._Z15matrixMulKernelPKfS0_Pfiii,"a",@progbits
	.sectionflags	@""
	.align	4
.nv.constant0._Z15matrixMulKernelPKfS0_Pfiii:
	.zero		932


//--------------------- .nv.constant0._Z18verifyResultKernelPfPKfS1_ii --------------------------
	.section	.nv.constant0._Z18verifyResultKernelPfPKfS1_ii,"a",@progbits
	.sectionflags	@""
	.align	4
.nv.constant0._Z18verifyResultKernelPfPKfS1_ii:
	.zero		928


//--------------------- SYMBOLS --------------------------

	.type		.nv.reservedSmem.offset0,@object
	.size		.nv.reservedSmem.offset0,0x4
	.type		.nv.reservedSmem.cap,@object
	.size		.nv.reservedSmem.cap,0x4
